	.target	sm_100a

	.elftype	@"ET_EXEC"


//--------------------- .note.nv.tkinfo           --------------------------
	.section	.note.nv.tkinfo,"",@"SHT_NOTE"
	.sectionflags	@"SHF_NOTE_NV_TKINFO"
	.tkinfo
        /*0018*/ 	.word	0x00000081
        /*0030*/ 	.string	""
        /*0030*/ 	.string	"ptxas-blackwell"
        /*0030*/ 	.string	"Cuda compilation tools, release 12.9, V12.9.86"
        /*0030*/ 	.string	"Build cuda_12.9.r12.9/compiler.36037853_0"
        /*0030*/ 	.string	"-v  -suppress-debug-info  -lineinfo  -arch sm_100a "



//--------------------- .note.nv.cuver            --------------------------
	.section	.note.nv.cuver,"",@"SHT_NOTE"
	.sectionflags	@"SHF_NOTE_NV_CUVER"
        /*0018*/ 	.short	0x0001
        /*001a*/ 	.short	0x0064
        /*001c*/ 	.short	0x0001
        /*001e*/ 	.short	0x0000
        /*0020*/ 	.short	0x0001
        /*0022*/ 	.short	0x0000


//--------------------- .nv.info                  --------------------------
	.section	.nv.info,"",@"SHT_CUDA_INFO"
	.align	4


	//----- nvinfo : EIATTR_REGCOUNT
	.align		4
        /*0000*/ 	.byte	0x04, 0x2f
        /*0002*/ 	.short	(.L_4 - .L_3)
	.align		4
.L_3:
        /*0004*/ 	.word	index@(gluon_tcgen05)
        /*0008*/ 	.word	0x00000018


	//----- nvinfo : EIATTR_FRAME_SIZE
	.align		4
.L_4:
        /*000c*/ 	.byte	0x04, 0x11
        /*000e*/ 	.short	(.L_6 - .L_5)
	.align		4
.L_5:
        /*0010*/ 	.word	index@($__internal_2_$__cuda_sm10x_tcgen05_guardrail_trap_unallocated_columns_being_dealloced)
        /*0014*/ 	.word	0x00000000


	//----- nvinfo : EIATTR_FRAME_SIZE
	.align		4
.L_6:
        /*0018*/ 	.byte	0x04, 0x11
        /*001a*/ 	.short	(.L_8 - .L_7)
	.align		4
.L_7:
        /*001c*/ 	.word	index@($__internal_1_$__cuda_sm10x_tcgen05_guardrail_trap_phase_invalid_during_alloc)
        /*0020*/ 	.word	0x00000000


	//----- nvinfo : EIATTR_FRAME_SIZE
	.align		4
.L_8:
        /*0024*/ 	.byte	0x04, 0x11
        /*0026*/ 	.short	(.L_10 - .L_9)
	.align		4
.L_9:
        /*0028*/ 	.word	index@($__internal_0_$__cuda_sm10x_tcgen05_guardrail_trap_col_being_dealloced_not_returned_by_alloc)
        /*002c*/ 	.word	0x00000000


	//----- nvinfo : EIATTR_FRAME_SIZE
	.align		4
.L_10:
        /*0030*/ 	.byte	0x04, 0x11
        /*0032*/ 	.short	(.L_12 - .L_11)
	.align		4
.L_11:
        /*0034*/ 	.word	index@(gluon_tcgen05)
        /*0038*/ 	.word	0x00000000


	//----- nvinfo : EIATTR_MIN_STACK_SIZE
	.align		4
.L_12:
        /*003c*/ 	.byte	0x04, 0x12
        /*003e*/ 	.short	(.L_14 - .L_13)
	.align		4
.L_13:
        /*0040*/ 	.word	index@(gluon_tcgen05)
        /*0044*/ 	.word	0x00000000
.L_14:


//--------------------- .nv.info.gluon_tcgen05    --------------------------
	.section	.nv.info.gluon_tcgen05,"",@"SHT_CUDA_INFO"
	.sectionflags	@""
	.align	4


	//----- nvinfo : EIATTR_CUDA_API_VERSION
	.align		4
        /*0000*/ 	.byte	0x04, 0x37
        /*0002*/ 	.short	(.L_16 - .L_15)
.L_15:
        /*0004*/ 	.word	0x00000081


	//----- nvinfo : EIATTR_KPARAM_INFO
	.align		4
.L_16:
        /*0008*/ 	.byte	0x04, 0x17
        /*000a*/ 	.short	(.L_18 - .L_17)
.L_17:
        /*000c*/ 	.word	0x00000000
        /*0010*/ 	.short	0x000a
        /*0012*/ 	.short	0x0048
        /*0014*/ 	.byte	0x00, 0xf4, 0x21, 0x00


	//----- nvinfo : EIATTR_KPARAM_INFO
	.align		4
.L_18:
        /*0018*/ 	.byte	0x04, 0x17
        /*001a*/ 	.short	(.L_20 - .L_19)
.L_19:
        /*001c*/ 	.word	0x00000000
        /*0020*/ 	.short	0x0009
        /*0022*/ 	.short	0x0040
        /*0024*/ 	.byte	0x00, 0xf4, 0x21, 0x00


	//----- nvinfo : EIATTR_KPARAM_INFO
	.align		4
.L_20:
        /*0028*/ 	.byte	0x04, 0x17
        /*002a*/ 	.short	(.L_22 - .L_21)
.L_21:
        /*002c*/ 	.word	0x00000000
        /*0030*/ 	.short	0x0008
        /*0032*/ 	.short	0x0038
        /*0034*/ 	.byte	0x00, 0xf0, 0x21, 0x00


	//----- nvinfo : EIATTR_KPARAM_INFO
	.align		4
.L_22:
        /*0038*/ 	.byte	0x04, 0x17
        /*003a*/ 	.short	(.L_24 - .L_23)
.L_23:
        /*003c*/ 	.word	0x00000000
        /*0040*/ 	.short	0x0007
        /*0042*/ 	.short	0x0030
        /*0044*/ 	.byte	0x00, 0xf0, 0x21, 0x00


	//----- nvinfo : EIATTR_KPARAM_INFO
	.align		4
.L_24:
        /*0048*/ 	.byte	0x04, 0x17
        /*004a*/ 	.short	(.L_26 - .L_25)
.L_25:
        /*004c*/ 	.word	0x00000000
        /*0050*/ 	.short	0x0006
        /*0052*/ 	.short	0x0028
        /*0054*/ 	.byte	0x00, 0xf0, 0x21, 0x00


	//----- nvinfo : EIATTR_KPARAM_INFO
	.align		4
.L_26:
        /*0058*/ 	.byte	0x04, 0x17
        /*005a*/ 	.short	(.L_28 - .L_27)
.L_27:
        /*005c*/ 	.word	0x00000000
        /*0060*/ 	.short	0x0005
        /*0062*/ 	.short	0x0020
        /*0064*/ 	.byte	0x00, 0xf0, 0x11, 0x00


	//----- nvinfo : EIATTR_KPARAM_INFO
	.align		4
.L_28:
        /*0068*/ 	.byte	0x04, 0x17
        /*006a*/ 	.short	(.L_30 - .L_29)
.L_29:
        /*006c*/ 	.word	0x00000000
        /*0070*/ 	.short	0x0004
        /*0072*/ 	.short	0x001c
        /*0074*/ 	.byte	0x00, 0xf0, 0x11, 0x00


	//----- nvinfo : EIATTR_KPARAM_INFO
	.align		4
.L_30:
        /*0078*/ 	.byte	0x04, 0x17
        /*007a*/ 	.short	(.L_32 - .L_31)
.L_31:
        /*007c*/ 	.word	0x00000000
        /*0080*/ 	.short	0x0003
        /*0082*/ 	.short	0x0018
        /*0084*/ 	.byte	0x00, 0xf0, 0x11, 0x00


	//----- nvinfo : EIATTR_KPARAM_INFO
	.align		4
.L_32:
        /*0088*/ 	.byte	0x04, 0x17
        /*008a*/ 	.short	(.L_34 - .L_33)
.L_33:
        /*008c*/ 	.word	0x00000000
        /*0090*/ 	.short	0x0002
        /*0092*/ 	.short	0x0010
        /*0094*/ 	.byte	0x00, 0xf4, 0x21, 0x00


	//----- nvinfo : EIATTR_KPARAM_INFO
	.align		4
.L_34:
        /*0098*/ 	.byte	0x04, 0x17
        /*009a*/ 	.short	(.L_36 - .L_35)
.L_35:
        /*009c*/ 	.word	0x00000000
        /*00a0*/ 	.short	0x0001
        /*00a2*/ 	.short	0x0008
        /*00a4*/ 	.byte	0x00, 0xf4, 0x21, 0x00


	//----- nvinfo : EIATTR_KPARAM_INFO
	.align		4
.L_36:
        /*00a8*/ 	.byte	0x04, 0x17
        /*00aa*/ 	.short	(.L_38 - .L_37)
.L_37:
        /*00ac*/ 	.word	0x00000000
        /*00b0*/ 	.short	0x0000
        /*00b2*/ 	.short	0x0000
        /*00b4*/ 	.byte	0x00, 0xf4, 0x21, 0x00


	//----- nvinfo : EIATTR_AT_ENTRY_FRAGMENTS
	.align		4
.L_38:
        /*00b8*/ 	.byte	0x04, 0x4f
        /*00ba*/ 	.short	(.L_40 - .L_39)


	//   ....[0]....
.L_39:
        /*00bc*/ 	.word	0x00000004


	//----- nvinfo : EIATTR_RESERVED_SMEM_USED
	.align		4
.L_40:
        /*00c0*/ 	.byte	0x01, 0x41
	.zero		2


	//----- nvinfo : EIATTR_SPARSE_MMA_MASK
	.align		4
        /*00c4*/ 	.byte	0x03, 0x50
        /*00c6*/ 	.short	0x0000


	//----- nvinfo : EIATTR_TCGEN05_1CTA_USED
	.align		4
        /*00c8*/ 	.byte	0x01, 0x51
	.zero		2


	//----- nvinfo : EIATTR_MAXREG_COUNT
	.align		4
        /*00cc*/ 	.byte	0x03, 0x1b
        /*00ce*/ 	.short	0x00ff


	//----- nvinfo : EIATTR_NUM_BARRIERS
	.align		4
        /*00d0*/ 	.byte	0x02, 0x4c
        /*00d2*/ 	.byte	0x01
	.zero		1


	//----- nvinfo : EIATTR_INT_WARP_WIDE_INSTR_OFFSETS
	.align		4
        /*00d4*/ 	.byte	0x04, 0x31
        /*00d6*/ 	.short	(.L_42 - .L_41)


	//   ....[0]....
.L_41:
        /*00d8*/ 	.word	0x00001670


	//   ....[1]....
        /*00dc*/ 	.word	0x00001690


	//   ....[2]....
        /*00e0*/ 	.word	0x00001710


	//   ....[3]....
        /*00e4*/ 	.word	0x00001ad0


	//   ....[4]....
        /*00e8*/ 	.word	0x00001ae0


	//   ....[5]....
        /*00ec*/ 	.word	0x00001af0


	//   ....[6]....
        /*00f0*/ 	.word	0x00001b00


	//   ....[7]....
        /*00f4*/ 	.word	0x00001cf0


	//   ....[8]....
        /*00f8*/ 	.word	0x00001d00


	//   ....[9]....
        /*00fc*/ 	.word	0x00001e70


	//   ....[10]....
        /*0100*/ 	.word	0x00001ec0


	//   ....[11]....
        /*0104*/ 	.word	0x00001ed0


	//   ....[12]....
        /*0108*/ 	.word	0x00001f00


	//   ....[13]....
        /*010c*/ 	.word	0x00002080


	//   ....[14]....
        /*0110*/ 	.word	0x00002090


	//   ....[15]....
        /*0114*/ 	.word	0x00002460


	//   ....[16]....
        /*0118*/ 	.word	0x00002470


	//   ....[17]....
        /*011c*/ 	.word	0x00002720


	//   ....[18]....
        /*0120*/ 	.word	0x00002770


	//----- nvinfo : EIATTR_COOP_GROUP_MASK_REGIDS
	.align		4
.L_42:
        /*0124*/ 	.byte	0x04, 0x29
        /*0126*/ 	.short	(.L_44 - .L_43)


	//   ....[0]....
.L_43:
        /*0128*/ 	.word	0xffffffff


	//   ....[1]....
        /*012c*/ 	.word	0xffffffff


	//   ....[2]....
        /*0130*/ 	.word	0xffffffff


	//   ....[3]....
        /*0134*/ 	.word	0xffffffff


	//   ....[4]....
        /*0138*/ 	.word	0xffffffff


	//   ....[5]....
        /*013c*/ 	.word	0xffffffff


	//   ....[6]....
        /*0140*/ 	.word	0xffffffff


	//   ....[7]....
        /*0144*/ 	.word	0xffffffff


	//   ....[8]....
        /*0148*/ 	.word	0xffffffff


	//   ....[9]....
        /*014c*/ 	.word	0xffffffff


	//----- nvinfo : EIATTR_COOP_GROUP_INSTR_OFFSETS
	.align		4
.L_44:
        /*0150*/ 	.byte	0x04, 0x28
        /*0152*/ 	.short	(.L_46 - .L_45)


	//   ....[0]....
.L_45:
        /*0154*/ 	.word	0x00000050


	//   ....[1]....
        /*0158*/ 	.word	0x00000310


	//   ....[2]....
        /*015c*/ 	.word	0x000004f0


	//   ....[3]....
        /*0160*/ 	.word	0x00000980


	//   ....[4]....
        /*0164*/ 	.word	0x00000ac0


	//   ....[5]....
        /*0168*/ 	.word	0x00000fa0


	//   ....[6]....
        /*016c*/ 	.word	0x000010e0


	//   ....[7]....
        /*0170*/ 	.word	0x00001530


	//   ....[8]....
        /*0174*/ 	.word	0x000025b0


	//   ....[9]....
        /*0178*/ 	.word	0x00002820


	//----- nvinfo : EIATTR_VRC_CTA_INIT_COUNT
	.align		4
.L_46:
        /*017c*/ 	.byte	0x02, 0x4a
        /*017e*/ 	.byte	0x80
	.zero		1


	//----- nvinfo : EIATTR_MBARRIER_INSTR_OFFSETS
	.align		4
        /*0180*/ 	.byte	0x04, 0x39
        /*0182*/ 	.short	(.L_48 - .L_47)


	//   ....[0]....
.L_47:
        /*0184*/ 	.word	0x00001730
        /*0188*/ 	.word	0x000000ff
        /*018c*/ 	.word	0x00004000
        /*0190*/ 	.short	0x0100
        /*0192*/ 	.byte	0x08
	.zero		1


	//   ....[1]....
        /*0194*/ 	.word	0x00001740
        /*0198*/ 	.word	0x000000ff
        /*019c*/ 	.word	0x00004020
        /*01a0*/ 	.short	0x0100
        /*01a2*/ 	.byte	0x08
	.zero		1


	//   ....[2]....
        /*01a4*/ 	.word	0x000017f0
        /*01a8*/ 	.word	0x000000ff
        /*01ac*/ 	.word	0x00004008
        /*01b0*/ 	.short	0x0100
        /*01b2*/ 	.byte	0x08
	.zero		1


	//   ....[3]....
        /*01b4*/ 	.word	0x00001800
        /*01b8*/ 	.word	0x000000ff
        /*01bc*/ 	.word	0x00004028
        /*01c0*/ 	.short	0x0100
        /*01c2*/ 	.byte	0x08
	.zero		1


	//   ....[4]....
        /*01c4*/ 	.word	0x000018e0
        /*01c8*/ 	.word	0x000000ff
        /*01cc*/ 	.word	0x00004010
        /*01d0*/ 	.short	0x0100
        /*01d2*/ 	.byte	0x08
	.zero		1


	//   ....[5]....
        /*01d4*/ 	.word	0x000018f0
        /*01d8*/ 	.word	0x000000ff
        /*01dc*/ 	.word	0x00004030
        /*01e0*/ 	.short	0x0100
        /*01e2*/ 	.byte	0x08
	.zero		1


	//   ....[6]....
        /*01e4*/ 	.word	0x00001a00
        /*01e8*/ 	.word	0x000000ff
        /*01ec*/ 	.word	0x00004018
        /*01f0*/ 	.short	0x0100
        /*01f2*/ 	.byte	0x08
	.zero		1


	//   ....[7]....
        /*01f4*/ 	.word	0x00001a10
        /*01f8*/ 	.word	0x000000ff
        /*01fc*/ 	.word	0x00004038
        /*0200*/ 	.short	0x0100
        /*0202*/ 	.byte	0x08
	.zero		1


	//   ....[8]....
        /*0204*/ 	.word	0x00001be0
        /*0208*/ 	.word	0x000000ff
        /*020c*/ 	.word	0x00004000
        /*0210*/ 	.short	0x010a
        /*0212*/ 	.byte	0x08
	.zero		1


	//   ....[9]....
        /*0214*/ 	.word	0x00001d50
        /*0218*/ 	.word	0x000000ff
        /*021c*/ 	.word	0x00004020
        /*0220*/ 	.short	0x010a
        /*0222*/ 	.byte	0x08
	.zero		1


	//   ....[10]....
        /*0224*/ 	.word	0x00001f70
        /*0228*/ 	.word	0x000000ff
        /*022c*/ 	.word	0x00004000
        /*0230*/ 	.short	0x010a
        /*0232*/ 	.byte	0x09
	.zero		1


	//   ....[11]....
        /*0234*/ 	.word	0x000020d0
        /*0238*/ 	.word	0x000000ff
        /*023c*/ 	.word	0x00004020
        /*0240*/ 	.short	0x010a
        /*0242*/ 	.byte	0x09
	.zero		1


	//   ....[12]....
        /*0244*/ 	.word	0x000021a0
        /*0248*/ 	.word	0x000000ff
        /*024c*/ 	.word	0x00004000
        /*0250*/ 	.short	0x0108
        /*0252*/ 	.byte	0x08
	.zero		1


	//   ....[13]....
        /*0254*/ 	.word	0x000021b0
        /*0258*/ 	.word	0x000000ff
        /*025c*/ 	.word	0x00004020
        /*0260*/ 	.short	0x0108
        /*0262*/ 	.byte	0x08
	.zero		1


	//   ....[14]....
        /*0264*/ 	.word	0x00002200
        /*0268*/ 	.word	0x000000ff
        /*026c*/ 	.word	0x00004008
        /*0270*/ 	.short	0x0108
        /*0272*/ 	.byte	0x08
	.zero		1


	//   ....[15]....
        /*0274*/ 	.word	0x00002210
        /*0278*/ 	.word	0x000000ff
        /*027c*/ 	.word	0x00004028
        /*0280*/ 	.short	0x0108
        /*0282*/ 	.byte	0x08
	.zero		1


	//   ....[16]....
        /*0284*/ 	.word	0x00002260
        /*0288*/ 	.word	0x000000ff
        /*028c*/ 	.word	0x00004010
        /*0290*/ 	.short	0x0108
        /*0292*/ 	.byte	0x08
	.zero		1


	//   ....[17]....
        /*0294*/ 	.word	0x00002270
        /*0298*/ 	.word	0x000000ff
        /*029c*/ 	.word	0x00004030
        /*02a0*/ 	.short	0x0108
        /*02a2*/ 	.byte	0x08
	.zero		1


	//   ....[18]....
        /*02a4*/ 	.word	0x000022c0
        /*02a8*/ 	.word	0x000000ff
        /*02ac*/ 	.word	0x00004018
        /*02b0*/ 	.short	0x0108
        /*02b2*/ 	.byte	0x08
	.zero		1


	//   ....[19]....
        /*02b4*/ 	.word	0x000022d0
        /*02b8*/ 	.word	0x000000ff
        /*02bc*/ 	.word	0x00004038
        /*02c0*/ 	.short	0x0108
        /*02c2*/ 	.byte	0x08
	.zero		1


	//   ....[20]....
        /*02c4*/ 	.word	0x00002840
        /*02c8*/ 	.word	0x000000ff
        /*02cc*/ 	.word	0x00004000
        /*02d0*/ 	.short	0x010a
        /*02d2*/ 	.byte	0x08
	.zero		1


	//   ....[21]....
        /*02d4*/ 	.word	0x00002870
        /*02d8*/ 	.word	0x000000ff
        /*02dc*/ 	.word	0x00004020
        /*02e0*/ 	.short	0x010a
        /*02e2*/ 	.byte	0x08
	.zero		1


	//   ....[22]....
        /*02e4*/ 	.word	0x000028a0
        /*02e8*/ 	.word	0x000000ff
        /*02ec*/ 	.word	0x00004000
        /*02f0*/ 	.short	0x010a
        /*02f2*/ 	.byte	0x09
	.zero		1


	//   ....[23]....
        /*02f4*/ 	.word	0x000028d0
        /*02f8*/ 	.word	0x000000ff
        /*02fc*/ 	.word	0x00004020
        /*0300*/ 	.short	0x010a
        /*0302*/ 	.byte	0x09
	.zero		1


	//----- nvinfo : EIATTR_NUM_MBARRIERS
	.align		4
.L_48:
        /*0304*/ 	.byte	0x03, 0x38
        /*0306*/ 	.short	0x0008


	//----- nvinfo : EIATTR_EXIT_INSTR_OFFSETS
	.align		4
        /*0308*/ 	.byte	0x04, 0x1c
        /*030a*/ 	.short	(.L_50 - .L_49)


	//   ....[0]....
.L_49:
        /*030c*/ 	.word	0x00002830


	//----- nvinfo : EIATTR_REQNTID
	.align		4
.L_50:
        /*0310*/ 	.byte	0x04, 0x10
        /*0312*/ 	.short	(.L_52 - .L_51)
.L_51:
        /*0314*/ 	.word	0x00000100
        /*0318*/ 	.word	0x00000001
        /*031c*/ 	.word	0x00000001


	//----- nvinfo : EIATTR_CRS_STACK_SIZE
	.align		4
.L_52:
        /*0320*/ 	.byte	0x04, 0x1e
        /*0322*/ 	.short	(.L_54 - .L_53)
.L_53:
        /*0324*/ 	.word	0x00000000


	//----- nvinfo : EIATTR_CBANK_PARAM_SIZE
	.align		4
.L_54:
        /*0328*/ 	.byte	0x03, 0x19
        /*032a*/ 	.short	0x0050


	//----- nvinfo : EIATTR_PARAM_CBANK
	.align		4
        /*032c*/ 	.byte	0x04, 0x0a
        /*032e*/ 	.short	(.L_56 - .L_55)
	.align		4
.L_55:
        /*0330*/ 	.word	index@(.nv.constant0.gluon_tcgen05)
        /*0334*/ 	.short	0x0380
        /*0336*/ 	.short	0x0050


	//----- nvinfo : EIATTR_SW_WAR
	.align		4
.L_56:
        /*0338*/ 	.byte	0x04, 0x36
        /*033a*/ 	.short	(.L_58 - .L_57)
.L_57:
        /*033c*/ 	.word	0x00000008
.L_58:


//--------------------- .nv.compat                --------------------------
	.section	.nv.compat,"",@"SHT_CUDA_COMPAT_INFO"
	.align	4
        /*0000*/ 	.byte	0x02, 0x02, 0x02, 0x00, 0x02, 0x05, 0x05, 0x00, 0x02, 0x03, 0x03, 0x00, 0x02, 0x06, 0x01, 0x00


//--------------------- .nv.callgraph             --------------------------
	.section	.nv.callgraph,"",@"SHT_CUDA_CALLGRAPH"
	.align	4
	.sectionentsize	8
	.align		4
        /*0000*/ 	.word	0x00000000
	.align		4
        /*0004*/ 	.word	0xffffffff
	.align		4
        /*0008*/ 	.word	0x00000000
	.align		4
        /*000c*/ 	.word	0xfffffffe
	.align		4
        /*0010*/ 	.word	0x00000000
	.align		4
        /*0014*/ 	.word	0xfffffffd
	.align		4
        /*0018*/ 	.word	0x00000000
	.align		4
        /*001c*/ 	.word	0xfffffffc


//--------------------- .text.gluon_tcgen05       --------------------------
	.section	.text.gluon_tcgen05,"ax",@progbits
	.align	128
        .global         gluon_tcgen05
        .type           gluon_tcgen05,@function
        .size           gluon_tcgen05,(.L_x_86 - gluon_tcgen05)
        .other          gluon_tcgen05,@"STO_CUDA_ENTRY STV_DEFAULT"
gluon_tcgen05:
.text.gluon_tcgen05:
[----:B------:R-:W1:Y:S01]  /*0000*/  LDC R1, c[0x0][0x37c] ;  /* 0x0000df00ff017b82 */ /* 0x000e620000000800 */
[----:B------:R-:W2:Y:S02]  /*0010*/  S2R R0, SR_TID.X ;  /* 0x0000000000007919 */ /* 0x000ea40000002100 */
[----:B--2---:R-:W-:-:S13]  /*0020*/  ISETP.GE.U32.AND P2, PT, R0, 0x20, PT ;  /* 0x000000200000780c */ /* 0x004fda0003f46070 */
[----:B------:R-:W-:Y:S05]  /*0030*/  @P2 BRA `(.L_x_0) ;  /* 0x0000000000b82947 */ /* 0x000fea0003800000 */
[----:B------:R-:W2:Y:S01]  /*0040*/  S2UR UR6, SR_CgaCtaId ;  /* 0x00000000000679c3 */ /* 0x000ea20000008800 */
[----:B------:R-:W-:Y:S01]  /*0050*/  NOP ;  /* 0x0000000000007918 */ /* 0x000fe20000000000 */
[----:B------:R-:W-:Y:S02]  /*0060*/  UMOV UR4, 0x40 ;  /* 0x0000004000047882 */ /* 0x000fe40000000000 */
[----:B--2---:R-:W-:-:S09]  /*0070*/  ULEA UR4, UR6, UR4, 0x18 ;  /* 0x0000000406047291 */ /* 0x004fd2000f8ec0ff */
[----:B------:R-:W2:Y:S01]  /*0080*/  LDS.U8 R2, [UR4] ;  /* 0x00000004ff027984 */ /* 0x000ea20008000000 */
[----:B------:R-:W-:Y:S02]  /*0090*/  UMOV UR4, 0x400 ;  /* 0x0000040000047882 */ /* 0x000fe40000000000 */
[----:B------:R-:W-:Y:S01]  /*00a0*/  ULEA UR4, UR6, UR4, 0x18 ;  /* 0x0000000406047291 */ /* 0x000fe2000f8ec0ff */
[----:B--2---:R-:W-:-:S13]  /*00b0*/  ISETP.NE.AND P0, PT, R2, RZ, PT ;  /* 0x000000ff0200720c */ /* 0x004fda0003f05270 */
[----:B------:R-:W-:Y:S05]  /*00c0*/  @P0 BRA `(.L_x_1) ;  /* 0x00000000007c0947 */ /* 0x000fea0003800000 */
[----:B------:R-:W-:-:S13]  /*00d0*/  ELECT P0, URZ, PT ;  /* 0x0000000000ff782f */ /* 0x000fda0003800000 */
[----:B------:R-:W-:Y:S05]  /*00e0*/  @!P0 BRA `(.L_x_2) ;  /* 0x0000000000848947 */ /* 0x000fea0003800000 */
[----:B------:R-:W-:Y:S01]  /*00f0*/  UMOV UR5, 0x2 ;  /* 0x0000000200057882 */ /* 0x000fe20000000000 */
[----:B------:R-:W-:Y:S02]  /*0100*/  IMAD.MOV.U32 R5, RZ, RZ, 0x1 ;  /* 0x00000001ff057424 */ /* 0x000fe400078e00ff */
[----:B------:R-:W-:Y:S02]  /*0110*/  IMAD.MOV.U32 R3, RZ, RZ, 0x3 ;  /* 0x00000003ff037424 */ /* 0x000fe400078e00ff */
[----:B------:R-:W-:Y:S04]  /*0120*/  DEPBAR.LE SB2, 0x36 ;  /* 0x0000ad800000791a */ /* 0x000fe80000000000 */
[----:B------:R-:W2:Y:S02]  /*0130*/  UTCATOMSWS.FIND_AND_SET.ALIGN UP0, UR5, UR5 ;  /* 0x00000005000575e3 */ /* 0x000ea40008000800 */
[----:B--2---:R-:W-:-:S04]  /*0140*/  PLOP3.LUT P0, PT, PT, PT, UP0, 0x80, 0x8 ;  /* 0x000000000008781c */ /* 0x004fc80003f0f008 */
[----:B------:R-:W-:-:S04]  /*0150*/  SEL R2, RZ, 0xffffffff, !P0 ;  /* 0xffffffffff027807 */ /* 0x000fc80004000000 */
[----:B------:R-:W-:Y:S01]  /*0160*/  ISETP.NE.AND P0, PT, R2, RZ, PT ;  /* 0x000000ff0200720c */ /* 0x000fe20003f05270 */
[----:B------:R-:W-:-:S12]  /*0170*/  IMAD.U32 R2, RZ, RZ, UR5 ;  /* 0x00000005ff027e24 */ /* 0x000fd8000f8e00ff */
[----:B------:R-:W-:Y:S05]  /*0180*/  @P0 BRA `(.L_x_3) ;  /* 0x0000000000240947 */ /* 0x000fea0003800000 */
.L_x_4:
[----:B------:R-:W-:Y:S05]  /*0190*/  NANOSLEEP 0x64 ;  /* 0x000000640000795d */ /* 0x000fea0003800000 */
[----:B------:R-:W-:-:S05]  /*01a0*/  UMOV UR5, 0x2 ;  /* 0x0000000200057882 */ /* 0x000fca0000000000 */
[----:B------:R-:W-:Y:S04]  /*01b0*/  DEPBAR.LE SB2, 0x36 ;  /* 0x0000ad800000791a */ /* 0x000fe80000000000 */
[----:B------:R-:W2:Y:S02]  /*01c0*/  UTCATOMSWS.FIND_AND_SET.ALIGN UP0, UR5, UR5 ;  /* 0x00000005000575e3 */ /* 0x000ea40008000800 */
[----:B--2---:R-:W-:-:S04]  /*01d0*/  PLOP3.LUT P0, PT, PT, PT, UP0, 0x80, 0x8 ;  /* 0x000000000008781c */ /* 0x004fc80003f0f008 */
[----:B------:R-:W-:-:S04]  /*01e0*/  SEL R2, RZ, 0xffffffff, !P0 ;  /* 0xffffffffff027807 */ /* 0x000fc80004000000 */
[----:B------:R-:W-:Y:S01]  /*01f0*/  ISETP.NE.AND P0, PT, R2, RZ, PT ;  /* 0x000000ff0200720c */ /* 0x000fe20003f05270 */
[----:B------:R-:W-:-:S12]  /*0200*/  IMAD.U32 R2, RZ, RZ, UR5 ;  /* 0x00000005ff027e24 */ /* 0x000fd8000f8e00ff */
[----:B------:R-:W-:Y:S05]  /*0210*/  @!P0 BRA `(.L_x_4) ;  /* 0xfffffffc00dc8947 */ /* 0x000fea000383ffff */
.L_x_3:
[C---:B------:R-:W-:Y:S01]  /*0220*/  VIADD R4, R2.reuse, 0x10 ;  /* 0x0000001002047836 */ /* 0x040fe20000000000 */
[----:B------:R-:W-:Y:S01]  /*0230*/  UMOV UR5, 0x50 ;  /* 0x0000005000057882 */ /* 0x000fe20000000000 */
[----:B------:R-:W-:Y:S01]  /*0240*/  SHF.L.U32 R3, R3, R2, RZ ;  /* 0x0000000203037219 */ /* 0x000fe200000006ff */
[----:B------:R-:W-:Y:S01]  /*0250*/  ULEA UR5, UR6, UR5, 0x18 ;  /* 0x0000000506057291 */ /* 0x000fe2000f8ec0ff */
[----:B------:R-:W-:Y:S01]  /*0260*/  IMAD.SHL.U32 R2, R2, 0x20, RZ ;  /* 0x0000002002027824 */ /* 0x000fe200078e00ff */
[----:B------:R-:W-:-:S04]  /*0270*/  SHF.L.U32 R4, R5, R4, RZ ;  /* 0x0000000405047219 */ /* 0x000fc800000006ff */
[----:B------:R-:W-:-:S05]  /*0280*/  LOP3.LUT R3, R4, R3, RZ, 0xfc, !PT ;  /* 0x0000000304037212 */ /* 0x000fca00078efcff */
[----:B------:R2:W-:Y:S04]  /*0290*/  ATOMS.OR RZ, [UR5], R3 ;  /* 0x00000003ffff798c */ /* 0x0005e8000b000005 */
[----:B------:R2:W-:Y:S01]  /*02a0*/  STS [UR4], R2 ;  /* 0x00000002ff007988 */ /* 0x0005e20008000804 */
[----:B------:R-:W-:Y:S05]  /*02b0*/  BRA `(.L_x_2) ;  /* 0x0000000000107947 */ /* 0x000fea0003800000 */
.L_x_1:
[----:B------:R-:W-:Y:S01]  /*02c0*/  IMAD.MOV.U32 R3, RZ, RZ, -0x1 ;  /* 0xffffffffff037424 */ /* 0x000fe200078e00ff */
[----:B------:R-:W-:-:S04]  /*02d0*/  MOV R2, 0x300 ;  /* 0x0000030000027802 */ /* 0x000fc80000000f00 */
[----:B------:R2:W-:Y:S03]  /*02e0*/  STS [UR4], R3 ;  /* 0x00000003ff007988 */ /* 0x0005e60008000804 */
[----:B-12---:R-:W-:Y:S05]  /*02f0*/  CALL.REL.NOINC `($__internal_1_$__cuda_sm10x_tcgen05_guardrail_trap_phase_invalid_during_alloc) ;  /* 0x00000024008c7944 */ /* 0x006fea0003c00000 */
.L_x_2:
[----:B------:R-:W-:Y:S05]  /*0300*/  WARPSYNC.ALL ;  /* 0x0000000000007948 */ /* 0x000fea0003800000 */
[----:B------:R-:W-:Y:S01]  /*0310*/  NOP ;  /* 0x0000000000007918 */ /* 0x000fe20000000000 */
.L_x_0:
[----:B------:R-:W3:Y:S08]  /*0320*/  S2UR UR4, SR_CgaCtaId ;  /* 0x00000000000479c3 */ /* 0x000ef00000008800 */
[----:B------:R-:W-:Y:S01]  /*0330*/  BAR.SYNC.DEFER_BLOCKING 0x0 ;  /* 0x0000000000007b1d */ /* 0x000fe20000010000 */
[----:B------:R-:W-:-:S05]  /*0340*/  LOP3.LUT R20, R0, 0xff, RZ, 0xc0, !PT ;  /* 0x000000ff00147812 */ /* 0x000fca00078ec0ff */
[----:B------:R-:W-:Y:S02]  /*0350*/  UMOV UR8, 0x400 ;  /* 0x0000040000087882 */ /* 0x000fe40000000000 */
[----:B------:R-:W4:Y:S08]  /*0360*/  LDC R8, c[0x0][0x3a0] ;  /* 0x0000e800ff087b82 */ /* 0x000f300000000800 */
[----:B------:R-:W5:Y:S01]  /*0370*/  S2UR UR9, SR_CTAID.Y ;  /* 0x00000000000979c3 */ /* 0x000f620000002600 */
[----:B---3--:R-:W-:-:S09]  /*0380*/  ULEA UR8, UR4, UR8, 0x18 ;  /* 0x0000000804087291 */ /* 0x008fd2000f8ec0ff */
[----:B------:R-:W3:Y:S01]  /*0390*/  LDS R5, [UR8] ;  /* 0x00000008ff057984 */ /* 0x000ee20008000800 */
[----:B------:R-:W-:Y:S06]  /*03a0*/  BAR.SYNC.DEFER_BLOCKING 0x0 ;  /* 0x0000000000007b1d */ /* 0x000fec0000010000 */
[----:B------:R-:W-:Y:S05]  /*03b0*/  @P2 BRA `(.L_x_5) ;  /* 0x0000000000182947 */ /* 0x000fea0003800000 */
[----:B------:R-:W-:Y:S01]  /*03c0*/  ELECT P0, URZ, PT ;  /* 0x0000000000ff782f */ /* 0x000fe20003800000 */
[----:B--2---:R-:W-:Y:S01]  /*03d0*/  IMAD.MOV.U32 R2, RZ, RZ, 0x1 ;  /* 0x00000001ff027424 */ /* 0x004fe200078e00ff */
[----:B------:R-:W-:Y:S01]  /*03e0*/  UMOV UR5, 0x40 ;  /* 0x0000004000057882 */ /* 0x000fe20000000000 */
[----:B------:R-:W-:Y:S01]  /*03f0*/  UVIRTCOUNT.DEALLOC.SMPOOL 0x80 ;  /* 0x000000800000784c */ /* 0x000fe20000000000 */
[----:B------:R-:W-:-:S09]  /*0400*/  ULEA UR5, UR4, UR5, 0x18 ;  /* 0x0000000504057291 */ /* 0x000fd2000f8ec0ff */
[----:B------:R2:W-:Y:S03]  /*0410*/  @P0 STS.U8 [UR5], R2 ;  /* 0x00000002ff000988 */ /* 0x0005e60008000005 */
.L_x_5:
[----:B------:R-:W2:Y:S01]  /*0420*/  S2UR UR4, SR_CTAID.Z ;  /* 0x00000000000479c3 */ /* 0x000ea20000002700 */
[----:B------:R-:W5:Y:S01]  /*0430*/  LDCU UR5, c[0x0][0x370] ;  /* 0x00006e00ff0577ac */ /* 0x000f620008000800 */
[----:B------:R-:W-:Y:S01]  /*0440*/  ISETP.GE.U32.AND P0, PT, R20, 0x20, PT ;  /* 0x000000201400780c */ /* 0x000fe20003f06070 */
[----:B----4-:R-:W-:Y:S01]  /*0450*/  VIADD R4, R8, 0xffffffff ;  /* 0xffffffff08047836 */ /* 0x010fe20000000000 */
[C---:B------:R-:W-:Y:S01]  /*0460*/  ISETP.NE.U32.AND P3, PT, R20.reuse, RZ, PT ;  /* 0x000000ff1400720c */ /* 0x040fe20003f65070 */
[----:B------:R-:W2:Y:S02]  /*0470*/  LDCU UR6, c[0x0][0x374] ;  /* 0x00006e80ff0677ac */ /* 0x000ea40008000800 */
[----:B--2---:R-:W-:Y:S01]  /*0480*/  LEA R2, R20, UR8, 0x2 ;  /* 0x0000000814027c11 */ /* 0x004fe2000f8e10ff */
[----:B------:R-:W-:Y:S01]  /*0490*/  BSSY.RECONVERGENT B0, `(.L_x_6) ;  /* 0x0000015000007945 */ /* 0x000fe20003800200 */
[----:B------:R-:W5:Y:S01]  /*04a0*/  S2UR UR7, SR_CTAID.X ;  /* 0x00000000000779c3 */ /* 0x000f620000002500 */
[----:B------:R-:W2:Y:S01]  /*04b0*/  LDCU.64 UR20, c[0x0][0x3c0] ;  /* 0x00007800ff1477ac */ /* 0x000ea20008000a00 */
[----:B---3--:R-:W-:-:S04]  /*04c0*/  R2UR UR23, R5 ;  /* 0x00000000051772ca */ /* 0x008fc800000e0000 */
[----:B------:R3:W-:Y:S02]  /*04d0*/  @!P0 STS [R2], RZ ;  /* 0x000000ff02008388 */ /* 0x0007e40000000800 */
[----:B------:R-:W4:Y:S01]  /*04e0*/  LDC R3, c[0x0][0x398] ;  /* 0x0000e600ff037b82 */ /* 0x000f220000000800 */
[----:B------:R-:W-:Y:S01]  /*04f0*/  NOP ;  /* 0x0000000000007918 */ /* 0x000fe20000000000 */
[----:B------:R3:W-:Y:S01]  /*0500*/  @!P3 STS [UR8+0x20], R4 ;  /* 0x00002004ff00b988 */ /* 0x0007e20008000808 */
[----:B-----5:R-:W-:-:S04]  /*0510*/  UIMAD UR4, UR4, UR6, UR9 ;  /* 0x00000006040472a4 */ /* 0x020fc8000f8e0209 */
[----:B------:R-:W-:-:S04]  /*0520*/  UIMAD UR4, UR4, UR5, UR7 ;  /* 0x00000005040472a4 */ /* 0x000fc8000f8e0207 */
[----:B------:R-:W-:-:S04]  /*0530*/  UIMAD UR4, UR4, 0x180, URZ ;  /* 0x00000180040478a4 */ /* 0x000fc8000f8e02ff */
[----:B--2---:R-:W-:Y:S01]  /*0540*/  UIADD3 UR24, UP0, UPT, UR4, UR20, URZ ;  /* 0x0000001404187290 */ /* 0x004fe2000ff1e0ff */
[----:B----4-:R-:W-:-:S03]  /*0550*/  VIADD R3, R3, 0xffffffff ;  /* 0xffffffff03037836 */ /* 0x010fc60000000000 */
[----:B------:R-:W-:Y:S01]  /*0560*/  ULEA.HI.X.SX32 UR25, UR4, UR21, 0x1, UP0 ;  /* 0x0000001504197291 */ /* 0x000fe200080f0eff */
[----:B---3--:R-:W-:Y:S11]  /*0570*/  @P3 BRA `(.L_x_7) ;  /* 0x0000000000183947 */ /* 0x008ff60003800000 */
[----:B------:R-:W2:Y:S01]  /*0580*/  LDS R5, [UR8+0x8] ;  /* 0x00000808ff057984 */ /* 0x000ea20008000800 */
[----:B------:R-:W3:Y:S01]  /*0590*/  LDC.64 R10, c[0x0][0x380] ;  /* 0x0000e000ff0a7b82 */ /* 0x000ee20000000a00 */
[----:B------:R-:W-:Y:S02]  /*05a0*/  IMAD.MOV.U32 R6, RZ, RZ, 0x70 ;  /* 0x00000070ff067424 */ /* 0x000fe400078e00ff */
[----:B---3--:R3:W-:Y:S03]  /*05b0*/  STS.64 [UR8], R10 ;  /* 0x0000000aff007988 */ /* 0x0087e60008000a08 */
[----:B--2---:R-:W-:-:S05]  /*05c0*/  LOP3.LUT R5, R5, 0x10, R6, 0xd8, !PT ;  /* 0x0000001005057812 */ /* 0x004fca00078ed806 */
[----:B------:R3:W-:Y:S02]  /*05d0*/  STS [UR8+0x8], R5 ;  /* 0x00000805ff007988 */ /* 0x0007e40008000808 */
.L_x_7:
[----:B------:R-:W-:Y:S05]  /*05e0*/  BSYNC.RECONVERGENT B0 ;  /* 0x0000000000007941 */ /* 0x000fea0003800200 */
.L_x_6:
[----:B------:R-:W-:Y:S04]  /*05f0*/  BSSY.RECONVERGENT B0, `(.L_x_8) ;  /* 0x000000a000007945 */ /* 0x000fe80003800200 */
[----:B------:R-:W-:Y:S05]  /*0600*/  @P3 BRA `(.L_x_9) ;  /* 0x0000000000203947 */ /* 0x000fea0003800000 */
[----:B---3--:R-:W2:Y:S01]  /*0610*/  LDS R5, [UR8+0x34] ;  /* 0x00003408ff057984 */ /* 0x008ea20008000800 */
[----:B------:R-:W-:Y:S02]  /*0620*/  IMAD.MOV.U32 R6, RZ, RZ, 0x1f000000 ;  /* 0x1f000000ff067424 */ /* 0x000fe400078e00ff */
[----:B------:R-:W-:Y:S01]  /*0630*/  @!P3 IMAD.MOV.U32 R7, RZ, RZ, 0x3f ;  /* 0x0000003fff07b424 */ /* 0x000fe200078e00ff */
[----:B------:R-:W3:Y:S02]  /*0640*/  @!P3 LDS R10, [UR8+0x38] ;  /* 0x00003808ff0ab984 */ /* 0x000ee40008000800 */
[----:B--2---:R-:W-:Y:S02]  /*0650*/  LOP3.LUT R5, R5, 0xff000000, R6, 0xb8, !PT ;  /* 0xff00000005057812 */ /* 0x004fe400078eb806 */
[----:B---3--:R-:W-:-:S03]  /*0660*/  @!P3 LOP3.LUT R6, R10, 0xff, R7, 0xb8, !PT ;  /* 0x000000ff0a06b812 */ /* 0x008fc600078eb807 */
[----:B------:R2:W-:Y:S04]  /*0670*/  STS [UR8+0x34], R5 ;  /* 0x00003405ff007988 */ /* 0x0005e80008000808 */
[----:B------:R2:W-:Y:S02]  /*0680*/  @!P3 STS [UR8+0x38], R6 ;  /* 0x00003806ff00b988 */ /* 0x0005e40008000808 */
.L_x_9:
[----:B------:R-:W-:Y:S05]  /*0690*/  BSYNC.RECONVERGENT B0 ;  /* 0x0000000000007941 */ /* 0x000fea0003800200 */
.L_x_8:
[----:B------:R-:W-:Y:S04]  /*06a0*/  BSSY.RECONVERGENT B0, `(.L_x_10) ;  /* 0x000000a000007945 */ /* 0x000fe80003800200 */
[----:B------:R-:W-:Y:S05]  /*06b0*/  @P3 BRA `(.L_x_11) ;  /* 0x0000000000203947 */ /* 0x000fea0003800000 */
[----:B--23--:R-:W2:Y:S01]  /*06c0*/  LDS R5, [UR8+0x1c] ;  /* 0x00001c08ff057984 */ /* 0x00cea20008000800 */
[----:B------:R-:W3:Y:S03]  /*06d0*/  LDC.64 R6, c[0x0][0x3a8] ;  /* 0x0000ea00ff067b82 */ /* 0x000ee60000000a00 */
[----:B------:R4:W-:Y:S01]  /*06e0*/  STS [UR8+0x24], R3 ;  /* 0x00002403ff007988 */ /* 0x0009e20008000808 */
[--C-:B---3--:R-:W-:Y:S02]  /*06f0*/  SHF.R.U32.HI R10, RZ, 0x4, R7.reuse ;  /* 0x00000004ff0a7819 */ /* 0x108fe40000011607 */
[----:B------:R-:W-:-:S05]  /*0700*/  SHF.R.U64 R6, R6, 0x4, R7 ;  /* 0x0000000406067819 */ /* 0x000fca0000001207 */
[----:B------:R4:W-:Y:S01]  /*0710*/  STS [UR8+0xc], R6 ;  /* 0x00000c06ff007988 */ /* 0x0009e20008000808 */
[----:B--2---:R-:W-:-:S05]  /*0720*/  LOP3.LUT R5, R5, 0xf, R10, 0xb8, !PT ;  /* 0x0000000f05057812 */ /* 0x004fca00078eb80a */
[----:B------:R4:W-:Y:S02]  /*0730*/  STS [UR8+0x1c], R5 ;  /* 0x00001c05ff007988 */ /* 0x0009e40008000808 */
.L_x_11:
[----:B------:R-:W-:Y:S05]  /*0740*/  BSYNC.RECONVERGENT B0 ;  /* 0x0000000000007941 */ /* 0x000fea0003800200 */
.L_x_10:
[----:B------:R-:W-:Y:S04]  /*0750*/  BSSY.RECONVERGENT B1, `(.L_x_12) ;  /* 0x000001d000017945 */ /* 0x000fe80003800200 */
[----:B------:R-:W-:Y:S04]  /*0760*/  BSSY.RELIABLE B0, `(.L_x_13) ;  /* 0x0000018000007945 */ /* 0x000fe80003800100 */
[----:B------:R-:W-:Y:S05]  /*0770*/  @P3 BRA `(.L_x_14) ;  /* 0x00000000001c3947 */ /* 0x000fea0003800000 */
[----:B--234-:R-:W2:Y:S02]  /*0780*/  LDS R5, [UR8+0x34] ;  /* 0x00003408ff057984 */ /* 0x01cea40008000800 */
[----:B--2---:R-:W-:-:S05]  /*0790*/  LOP3.LUT R5, R5, 0x7, RZ, 0xb8, !PT ;  /* 0x0000000705057812 */ /* 0x004fca00078eb8ff */
[----:B------:R2:W-:Y:S01]  /*07a0*/  STS [UR8+0x34], R5 ;  /* 0x00003405ff007988 */ /* 0x0005e20008000808 */
[----:B------:R-:W-:Y:S05]  /*07b0*/  @P3 BRA `(.L_x_15) ;  /* 0x00000000001c3947 */ /* 0x000fea0003800000 */
[----:B--2---:R-:W2:Y:S02]  /*07c0*/  LDS R5, [UR8+0x34] ;  /* 0x00003408ff057984 */ /* 0x004ea40008000800 */
[----:B--2---:R-:W-:-:S05]  /*07d0*/  LOP3.LUT R5, R5, 0x38, RZ, 0xb8, !PT ;  /* 0x0000003805057812 */ /* 0x004fca00078eb8ff */
[----:B------:R5:W-:Y:S02]  /*07e0*/  STS [UR8+0x34], R5 ;  /* 0x00003405ff007988 */ /* 0x000be40008000808 */
.L_x_14:
[----:B------:R-:W-:Y:S05]  /*07f0*/  @P3 BRA `(.L_x_16) ;  /* 0x00000000001c3947 */ /* 0x000fea0003800000 */
[----:B--2345:R-:W2:Y:S02]  /*0800*/  LDS R5, [UR8+0x8] ;  /* 0x00000808ff057984 */ /* 0x03cea40008000800 */
[----:B--2---:R-:W-:-:S05]  /*0810*/  LOP3.LUT R5, R5, 0x780, RZ, 0xb8, !PT ;  /* 0x0000078005057812 */ /* 0x004fca00078eb8ff */
[----:B------:R3:W-:Y:S02]  /*0820*/  STS [UR8+0x8], R5 ;  /* 0x00000805ff007988 */ /* 0x0007e40008000808 */
.L_x_15:
[----:B------:R-:W-:Y:S05]  /*0830*/  @P3 BRA `(.L_x_17) ;  /* 0x0000000000283947 */ /* 0x000fea0003800000 */
[----:B--23--:R-:W2:Y:S02]  /*0840*/  LDS R5, [UR8+0x8] ;  /* 0x00000808ff057984 */ /* 0x00cea40008000800 */
[----:B--2---:R-:W-:-:S05]  /*0850*/  LOP3.LUT R5, R5, 0x1800, RZ, 0xb8, !PT ;  /* 0x0000180005057812 */ /* 0x004fca00078eb8ff */
[----:B------:R2:W-:Y:S02]  /*0860*/  STS [UR8+0x8], R5 ;  /* 0x00000805ff007988 */ /* 0x0005e40008000808 */
.L_x_16:
[----:B------:R-:W-:Y:S05]  /*0870*/  @P3 BREAK.RELIABLE B0 ;  /* 0x0000000000003942 */ /* 0x000fea0003800100 */
[----:B------:R-:W-:Y:S05]  /*0880*/  @P3 BRA `(.L_x_18) ;  /* 0x0000000000243947 */ /* 0x000fea0003800000 */
[----:B--2-4-:R-:W2:Y:S01]  /*0890*/  LDS R6, [UR8+0x8] ;  /* 0x00000808ff067984 */ /* 0x014ea20008000800 */
[----:B---3-5:R-:W-:-:S05]  /*08a0*/  IMAD.MOV.U32 R5, RZ, RZ, 0x6000 ;  /* 0x00006000ff057424 */ /* 0x028fca00078e00ff */
[----:B--2---:R-:W-:-:S04]  /*08b0*/  LOP3.LUT R5, R6, 0x2000, R5, 0xd8, !PT ;  /* 0x0000200006057812 */ /* 0x004fc800078ed805 */
[----:B------:R-:W-:-:S05]  /*08c0*/  LOP3.LUT R5, R5, 0x400000, RZ, 0xb8, !PT ;  /* 0x0040000005057812 */ /* 0x000fca00078eb8ff */
[----:B------:R4:W-:Y:S02]  /*08d0*/  STS [UR8+0x8], R5 ;  /* 0x00000805ff007988 */ /* 0x0009e40008000808 */
.L_x_17:
[----:B------:R-:W-:Y:S05]  /*08e0*/  BSYNC.RELIABLE B0 ;  /* 0x0000000000007941 */ /* 0x000fea0003800100 */
.L_x_13:
[----:B--234-:R-:W2:Y:S02]  /*08f0*/  @!P3 LDS R5, [UR8+0x8] ;  /* 0x00000808ff05b984 */ /* 0x01cea40008000800 */
[----:B--2---:R-:W-:-:S05]  /*0900*/  @!P3 LOP3.LUT R5, R5, 0x8000, RZ, 0xb8, !PT ;  /* 0x000080000505b812 */ /* 0x004fca00078eb8ff */
[----:B------:R2:W-:Y:S02]  /*0910*/  @!P3 STS [UR8+0x8], R5 ;  /* 0x00000805ff00b988 */ /* 0x0005e40008000808 */
.L_x_18:
[----:B------:R-:W-:Y:S05]  /*0920*/  BSYNC.RECONVERGENT B1 ;  /* 0x0000000000017941 */ /* 0x000fea0003800200 */
.L_x_12:
[----:B------:R-:W-:Y:S05]  /*0930*/  WARPSYNC.ALL ;  /* 0x0000000000007948 */ /* 0x000fea0003800000 */
[----:B------:R-:W-:Y:S01]  /*0940*/  NOP ;  /* 0x0000000000007918 */ /* 0x000fe20000000000 */
[----:B------:R-:W-:Y:S05]  /*0950*/  @P0 BRA `(.L_x_19) ;  /* 0x0000000000300947 */ /* 0x000fea0003800000 */
[----:B--2345:R-:W2:Y:S01]  /*0960*/  S2R R5, SR_LANEID ;  /* 0x0000000000057919 */ /* 0x03cea20000000000 */
[----:B------:R-:W-:Y:S05]  /*0970*/  WARPSYNC.ALL ;  /* 0x0000000000007948 */ /* 0x000fea0003800000 */
[----:B------:R-:W-:Y:S01]  /*0980*/  NOP ;  /* 0x0000000000007918 */ /* 0x000fe20000000000 */
[----:B--2---:R-:W-:-:S05]  /*0990*/  IMAD.SHL.U32 R5, R5, 0x4, RZ ;  /* 0x0000000405057824 */ /* 0x004fca00078e00ff */
[----:B------:R-:W2:Y:S01]  /*09a0*/  LDS R9, [R5+UR8] ;  /* 0x0000000805097984 */ /* 0x000ea20008000800 */
[----:B------:R-:W-:-:S05]  /*09b0*/  IADD3 R6, P1, PT, R5, UR24, RZ ;  /* 0x0000001805067c10 */ /* 0x000fca000ff3e0ff */
[----:B------:R-:W-:-:S05]  /*09c0*/  IMAD.X R7, RZ, RZ, UR25, P1 ;  /* 0x00000019ff077e24 */ /* 0x000fca00088e06ff */
[----:B--2---:R2:W3:Y:S01]  /*09d0*/  ATOMG.E.EXCH.STRONG.GPU PT, RZ, [R6], R9 ;  /* 0x0000000906ff73a8 */ /* 0x0044e200041ee100 */
[----:B------:R-:W-:-:S04]  /*09e0*/  DEPBAR {5,4,3,2,1,0} ;  /* 0x0000003f0000791a */ /* 0x000fc80000000000 */
[----:B------:R-:W4:Y:S02]  /*09f0*/  CCTL.E.C.LDCU.IV.DEEP [UR24] ;  /* 0x0000000018007540 */ /* 0x000f240009c08000 */
[----:B----4-:R2:W-:Y:S01]  /*0a00*/  UTMACCTL.IV [UR24] ;  /* 0x00000000180079b9 */ /* 0x0105e20008000000 */
[----:B------:R-:W-:Y:S01]  /*0a10*/  NOP ;  /* 0x0000000000007918 */ /* 0x000fe20000000000 */
.L_x_19:
[----:B------:R-:W-:Y:S05]  /*0a20*/  @P0 BRA `(.L_x_20) ;  /* 0x00000000000c0947 */ /* 0x000fea0003800000 */
[----:B------:R0:W-:Y:S01]  /*0a30*/  UTMACMDFLUSH ;  /* 0x00000000000079b7 */ /* 0x0001e20000000000 */
[----:B------:R-:W-:Y:S05]  /*0a40*/  @P0 BRA `(.L_x_20) ;  /* 0x0000000000040947 */ /* 0x000fea0003800000 */
[----:B------:R-:W-:-:S04]  /*0a50*/  DEPBAR.LE SB0, 0x0 ;  /* 0x000080000000791a */ /* 0x000fc80000000000 */
.L_x_20:
[----:B------:R-:W-:Y:S05]  /*0a60*/  WARPSYNC.ALL ;  /* 0x0000000000007948 */ /* 0x000fea0003800000 */
[----:B------:R-:W-:Y:S01]  /*0a70*/  NOP ;  /* 0x0000000000007918 */ /* 0x000fe20000000000 */
[----:B---3--:R-:W-:Y:S06]  /*0a80*/  BAR.SYNC.DEFER_BLOCKING 0x0 ;  /* 0x0000000000007b1d */ /* 0x008fec0000010000 */
[----:B------:R-:W-:Y:S02]  /*0a90*/  BSSY.RECONVERGENT B1, `(.L_x_21) ;  /* 0x000000b000017945 */ /* 0x000fe40003800200 */
[----:B------:R-:W-:Y:S06]  /*0aa0*/  BAR.SYNC.DEFER_BLOCKING 0x0 ;  /* 0x0000000000007b1d */ /* 0x000fec0000010000 */
[----:B------:R3:W-:Y:S01]  /*0ab0*/  @!P0 STS [R2], RZ ;  /* 0x000000ff02008388 */ /* 0x0007e20000000800 */
[----:B------:R-:W-:Y:S01]  /*0ac0*/  NOP ;  /* 0x0000000000007918 */ /* 0x000fe20000000000 */
[----:B------:R-:W-:Y:S05]  /*0ad0*/  @P3 BRA `(.L_x_22) ;  /* 0x0000000000183947 */ /* 0x000fea0003800000 */
[----:B--2-45:R-:W2:Y:S01]  /*0ae0*/  LDS R5, [UR8+0x8] ;  /* 0x00000808ff057984 */ /* 0x034ea20008000800 */
[----:B------:R-:W4:Y:S01]  /*0af0*/  LDC.64 R10, c[0x0][0x388] ;  /* 0x0000e200ff0a7b82 */ /* 0x000f220000000a00 */
[----:B------:R-:W-:Y:S02]  /*0b00*/  IMAD.MOV.U32 R6, RZ, RZ, 0x70 ;  /* 0x00000070ff067424 */ /* 0x000fe400078e00ff */
[----:B----4-:R4:W-:Y:S03]  /*0b10*/  STS.64 [UR8], R10 ;  /* 0x0000000aff007988 */ /* 0x0109e60008000a08 */
[----:B--2---:R-:W-:-:S05]  /*0b20*/  LOP3.LUT R5, R5, 0x10, R6, 0xd8, !PT ;  /* 0x0000001005057812 */ /* 0x004fca00078ed806 */
[----:B------:R4:W-:Y:S02]  /*0b30*/  STS [UR8+0x8], R5 ;  /* 0x00000805ff007988 */ /* 0x0009e40008000808 */
.L_x_22:
[----:B--2---:R-:W-:Y:S05]  /*0b40*/  BSYNC.RECONVERGENT B1 ;  /* 0x0000000000017941 */ /* 0x004fea0003800200 */
.L_x_21:
[----:B------:R-:W-:Y:S04]  /*0b50*/  BSSY.RECONVERGENT B2, `(.L_x_23) ;  /* 0x000000f000027945 */ /* 0x000fe80003800200 */
[----:B------:R-:W-:Y:S04]  /*0b60*/  BSSY.RELIABLE B1, `(.L_x_24) ;  /* 0x000000c000017945 */ /* 0x000fe80003800100 */
[----:B------:R-:W-:Y:S05]  /*0b70*/  @P3 BRA `(.L_x_25) ;  /* 0x0000000000283947 */ /* 0x000fea0003800000 */
[----:B----45:R-:W2:Y:S01]  /*0b80*/  LDS R5, [UR8+0x34] ;  /* 0x00003408ff057984 */ /* 0x030ea20008000800 */
[----:B------:R-:W-:Y:S01]  /*0b90*/  IMAD.MOV.U32 R6, RZ, RZ, 0x1f000000 ;  /* 0x1f000000ff067424 */ /* 0x000fe200078e00ff */
[----:B------:R-:W-:Y:S05]  /*0ba0*/  @P3 BREAK.RELIABLE B1 ;  /* 0x0000000000013942 */ /* 0x000fea0003800100 */
[----:B--2---:R-:W-:-:S05]  /*0bb0*/  LOP3.LUT R5, R5, 0xff000000, R6, 0xb8, !PT ;  /* 0xff00000005057812 */ /* 0x004fca00078eb806 */
[----:B------:R2:W-:Y:S01]  /*0bc0*/  STS [UR8+0x34], R5 ;  /* 0x00003405ff007988 */ /* 0x0005e20008000808 */
[----:B------:R-:W-:Y:S05]  /*0bd0*/  @P3 BRA `(.L_x_26) ;  /* 0x0000000000183947 */ /* 0x000fea0003800000 */
[----:B--2---:R-:W2:Y:S01]  /*0be0*/  LDS R5, [UR8+0x38] ;  /* 0x00003808ff057984 */ /* 0x004ea20008000800 */
[----:B------:R-:W-:-:S05]  /*0bf0*/  IMAD.MOV.U32 R6, RZ, RZ, 0x3f ;  /* 0x0000003fff067424 */ /* 0x000fca00078e00ff */
[----:B--2---:R-:W-:-:S05]  /*0c00*/  LOP3.LUT R5, R5, 0xff, R6, 0xb8, !PT ;  /* 0x000000ff05057812 */ /* 0x004fca00078eb806 */
[----:B------:R2:W-:Y:S02]  /*0c10*/  STS [UR8+0x38], R5 ;  /* 0x00003805ff007988 */ /* 0x0005e40008000808 */
.L_x_25:
[----:B------:R-:W-:Y:S05]  /*0c20*/  BSYNC.RELIABLE B1 ;  /* 0x0000000000017941 */ /* 0x000fea0003800100 */
.L_x_24:
[----:B------:R2:W-:Y:S02]  /*0c30*/  @!P3 STS [UR8+0x20], R4 ;  /* 0x00002004ff00b988 */ /* 0x0005e40008000808 */
.L_x_26:
[----:B------:R-:W-:Y:S05]  /*0c40*/  BSYNC.RECONVERGENT B2 ;  /* 0x0000000000027941 */ /* 0x000fea0003800200 */
.L_x_23:
[----:B------:R-:W-:Y:S05]  /*0c50*/  WARPSYNC.ALL ;  /* 0x0000000000007948 */ /* 0x000fea0003800000 */
[----:B------:R-:W-:Y:S01]  /*0c60*/  NOP ;  /* 0x0000000000007918 */ /* 0x000fe20000000000 */
[----:B--2---:R-:W2:Y:S01]  /*0c70*/  LDC R4, c[0x0][0x39c] ;  /* 0x0000e700ff047b82 */ /* 0x004ea20000000800 */
[----:B------:R-:W-:Y:S01]  /*0c80*/  BSSY.RECONVERGENT B2, `(.L_x_27) ;  /* 0x000000b000027945 */ /* 0x000fe20003800200 */
[----:B--2---:R-:W-:-:S03]  /*0c90*/  VIADD R4, R4, 0xffffffff ;  /* 0xffffffff04047836 */ /* 0x004fc60000000000 */
[----:B------:R-:W-:Y:S05]  /*0ca0*/  @P3 BRA `(.L_x_28) ;  /* 0x0000000000203947 */ /* 0x000fea0003800000 */
[----:B----45:R-:W2:Y:S01]  /*0cb0*/  LDS R5, [UR8+0x1c] ;  /* 0x00001c08ff057984 */ /* 0x030ea20008000800 */
[----:B------:R-:W4:Y:S03]  /*0cc0*/  LDC.64 R6, c[0x0][0x3b0] ;  /* 0x0000ec00ff067b82 */ /* 0x000f260000000a00 */
[----:B------:R5:W-:Y:S01]  /*0cd0*/  STS [UR8+0x24], R4 ;  /* 0x00002404ff007988 */ /* 0x000be20008000808 */
[--C-:B----4-:R-:W-:Y:S02]  /*0ce0*/  SHF.R.U32.HI R10, RZ, 0x4, R7.reuse ;  /* 0x00000004ff0a7819 */ /* 0x110fe40000011607 */
[----:B------:R-:W-:-:S05]  /*0cf0*/  SHF.R.U64 R6, R6, 0x4, R7 ;  /* 0x0000000406067819 */ /* 0x000fca0000001207 */
[----:B------:R5:W-:Y:S01]  /*0d00*/  STS [UR8+0xc], R6 ;  /* 0x00000c06ff007988 */ /* 0x000be20008000808 */
[----:B--2---:R-:W-:-:S05]  /*0d10*/  LOP3.LUT R5, R5, 0xf, R10, 0xb8, !PT ;  /* 0x0000000f05057812 */ /* 0x004fca00078eb80a */
[----:B------:R5:W-:Y:S02]  /*0d20*/  STS [UR8+0x1c], R5 ;  /* 0x00001c05ff007988 */ /* 0x000be40008000808 */
.L_x_28:
[----:B------:R-:W-:Y:S05]  /*0d30*/  BSYNC.RECONVERGENT B2 ;  /* 0x0000000000027941 */ /* 0x000fea0003800200 */
.L_x_27:
[----:B------:R-:W-:Y:S04]  /*0d40*/  BSSY.RECONVERGENT B3, `(.L_x_29) ;  /* 0x000001d000037945 */ /* 0x000fe80003800200 */
[----:B------:R-:W-:Y:S04]  /*0d50*/  BSSY.RELIABLE B2, `(.L_x_30) ;  /* 0x0000018000027945 */ /* 0x000fe80003800100 */
[----:B------:R-:W-:Y:S05]  /*0d60*/  @P3 BRA `(.L_x_31) ;  /* 0x00000000001c3947 */ /* 0x000fea0003800000 */
[----:B----45:R-:W2:Y:S02]  /*0d70*/  LDS R5, [UR8+0x34] ;  /* 0x00003408ff057984 */ /* 0x030ea40008000800 */
[----:B--2---:R-:W-:-:S05]  /*0d80*/  LOP3.LUT R5, R5, 0x7, RZ, 0xb8, !PT ;  /* 0x0000000705057812 */ /* 0x004fca00078eb8ff */
[----:B------:R2:W-:Y:S01]  /*0d90*/  STS [UR8+0x34], R5 ;  /* 0x00003405ff007988 */ /* 0x0005e20008000808 */
[----:B------:R-:W-:Y:S05]  /*0da0*/  @P3 BRA `(.L_x_32) ;  /* 0x00000000001c3947 */ /* 0x000fea0003800000 */
[----:B--2---:R-:W2:Y:S02]  /*0db0*/  LDS R5, [UR8+0x34] ;  /* 0x00003408ff057984 */ /* 0x004ea40008000800 */
[----:B--2---:R-:W-:-:S05]  /*0dc0*/  LOP3.LUT R5, R5, 0x38, RZ, 0xb8, !PT ;  /* 0x0000003805057812 */ /* 0x004fca00078eb8ff */
[----:B------:R2:W-:Y:S02]  /*0dd0*/  STS [UR8+0x34], R5 ;  /* 0x00003405ff007988 */ /* 0x0005e40008000808 */
.L_x_31:
[----:B------:R-:W-:Y:S05]  /*0de0*/  @P3 BRA `(.L_x_33) ;  /* 0x00000000001c3947 */ /* 0x000fea0003800000 */
[----:B--2-45:R-:W2:Y:S02]  /*0df0*/  LDS R5, [UR8+0x8] ;  /* 0x00000808ff057984 */ /* 0x034ea40008000800 */
[----:B--2---:R-:W-:-:S05]  /*0e00*/  LOP3.LUT R5, R5, 0x780, RZ, 0xb8, !PT ;  /* 0x0000078005057812 */ /* 0x004fca00078eb8ff */
[----:B------:R4:W-:Y:S02]  /*0e10*/  STS [UR8+0x8], R5 ;  /* 0x00000805ff007988 */ /* 0x0009e40008000808 */
.L_x_32:
[----:B------:R-:W-:Y:S05]  /*0e20*/  @P3 BRA `(.L_x_34) ;  /* 0x0000000000283947 */ /* 0x000fea0003800000 */
[----:B--2-4-:R-:W2:Y:S02]  /*0e30*/  LDS R5, [UR8+0x8] ;  /* 0x00000808ff057984 */ /* 0x014ea40008000800 */
[----:B--2---:R-:W-:-:S05]  /*0e40*/  LOP3.LUT R5, R5, 0x1800, RZ, 0xb8, !PT ;  /* 0x0000180005057812 */ /* 0x004fca00078eb8ff */
[----:B------:R2:W-:Y:S02]  /*0e50*/  STS [UR8+0x8], R5 ;  /* 0x00000805ff007988 */ /* 0x0005e40008000808 */
.L_x_33:
[----:B------:R-:W-:Y:S05]  /*0e60*/  @P3 BREAK.RELIABLE B2 ;  /* 0x0000000000023942 */ /* 0x000fea0003800100 */
[----:B------:R-:W-:Y:S05]  /*0e70*/  @P3 BRA `(.L_x_35) ;  /* 0x0000000000243947 */ /* 0x000fea0003800000 */
[----:B--2-45:R-:W2:Y:S01]  /*0e80*/  LDS R5, [UR8+0x8] ;  /* 0x00000808ff057984 */ /* 0x034ea20008000800 */
[----:B------:R-:W-:-:S05]  /*0e90*/  IMAD.MOV.U32 R6, RZ, RZ, 0x6000 ;  /* 0x00006000ff067424 */ /* 0x000fca00078e00ff */
[----:B--2---:R-:W-:-:S04]  /*0ea0*/  LOP3.LUT R5, R5, 0x2000, R6, 0xd8, !PT ;  /* 0x0000200005057812 */ /* 0x004fc800078ed806 */
[----:B------:R-:W-:-:S05]  /*0eb0*/  LOP3.LUT R5, R5, 0x400000, RZ, 0xb8, !PT ;  /* 0x0040000005057812 */ /* 0x000fca00078eb8ff */
[----:B------:R5:W-:Y:S02]  /*0ec0*/  STS [UR8+0x8], R5 ;  /* 0x00000805ff007988 */ /* 0x000be40008000808 */
.L_x_34:
[----:B------:R-:W-:Y:S05]  /*0ed0*/  BSYNC.RELIABLE B2 ;  /* 0x0000000000027941 */ /* 0x000fea0003800100 */
.L_x_30:
[----:B--2-45:R-:W2:Y:S02]  /*0ee0*/  @!P3 LDS R5, [UR8+0x8] ;  /* 0x00000808ff05b984 */ /* 0x034ea40008000800 */
[----:B--2---:R-:W-:-:S05]  /*0ef0*/  @!P3 LOP3.LUT R5, R5, 0x8000, RZ, 0xb8, !PT ;  /* 0x000080000505b812 */ /* 0x004fca00078eb8ff */
[----:B------:R2:W-:Y:S02]  /*0f00*/  @!P3 STS [UR8+0x8], R5 ;  /* 0x00000805ff00b988 */ /* 0x0005e40008000808 */
.L_x_35:
[----:B------:R-:W-:Y:S05]  /*0f10*/  BSYNC.RECONVERGENT B3 ;  /* 0x0000000000037941 */ /* 0x000fea0003800200 */
.L_x_29:
[----:B------:R-:W-:Y:S05]  /*0f20*/  WARPSYNC.ALL ;  /* 0x0000000000007948 */ /* 0x000fea0003800000 */
[----:B------:R-:W-:Y:S01]  /*0f30*/  NOP ;  /* 0x0000000000007918 */ /* 0x000fe20000000000 */
[----:B------:R-:W-:-:S04]  /*0f40*/  UIADD3 UR5, UPT, UPT, UR4, 0x80, URZ ;  /* 0x0000008004057890 */ /* 0x000fc8000fffe0ff */
[----:B------:R-:W-:-:S04]  /*0f50*/  UIADD3 UR26, UP0, UPT, UR5, UR20, URZ ;  /* 0x00000014051a7290 */ /* 0x000fc8000ff1e0ff */
[----:B------:R-:W-:Y:S01]  /*0f60*/  ULEA.HI.X.SX32 UR27, UR5, UR21, 0x1, UP0 ;  /* 0x00000015051b7291 */ /* 0x000fe200080f0eff */
[----:B------:R-:W-:Y:S11]  /*0f70*/  @P0 BRA `(.L_x_36) ;  /* 0x0000000000300947 */ /* 0x000ff60003800000 */
[----:B--2-45:R-:W2:Y:S01]  /*0f80*/  S2R R5, SR_LANEID ;  /* 0x0000000000057919 */ /* 0x034ea20000000000 */
[----:B------:R-:W-:Y:S05]  /*0f90*/  WARPSYNC.ALL ;  /* 0x0000000000007948 */ /* 0x000fea0003800000 */
[----:B------:R-:W-:Y:S01]  /*0fa0*/  NOP ;  /* 0x0000000000007918 */ /* 0x000fe20000000000 */
[----:B--2---:R-:W-:-:S05]  /*0fb0*/  IMAD.SHL.U32 R9, R5, 0x4, RZ ;  /* 0x0000000405097824 */ /* 0x004fca00078e00ff */
[----:B------:R-:W2:Y:S01]  /*0fc0*/  LDS R5, [R9+UR8] ;  /* 0x0000000809057984 */ /* 0x000ea20008000800 */
[----:B------:R-:W-:-:S05]  /*0fd0*/  IADD3 R6, P1, PT, R9, UR26, RZ ;  /* 0x0000001a09067c10 */ /* 0x000fca000ff3e0ff */
[----:B------:R-:W-:-:S05]  /*0fe0*/  IMAD.X R7, RZ, RZ, UR27, P1 ;  /* 0x0000001bff077e24 */ /* 0x000fca00088e06ff */
[----:B--2---:R2:W4:Y:S01]  /*0ff0*/  ATOMG.E.EXCH.STRONG.GPU PT, RZ, [R6], R5 ;  /* 0x0000000506ff73a8 */ /* 0x00452200041ee100 */
[----:B------:R-:W-:-:S04]  /*1000*/  DEPBAR {5,4,3,2,1,0} ;  /* 0x0000003f0000791a */ /* 0x000fc80000000000 */
[----:B------:R-:W5:Y:S02]  /*1010*/  CCTL.E.C.LDCU.IV.DEEP [UR26] ;  /* 0x000000001a007540 */ /* 0x000f640009c08000 */
[----:B-----5:R2:W-:Y:S01]  /*1020*/  UTMACCTL.IV [UR26] ;  /* 0x000000001a0079b9 */ /* 0x0205e20008000000 */
[----:B------:R-:W-:Y:S01]  /*1030*/  NOP ;  /* 0x0000000000007918 */ /* 0x000fe20000000000 */
.L_x_36:
[----:B------:R-:W-:Y:S05]  /*1040*/  @P0 BRA `(.L_x_37) ;  /* 0x00000000000c0947 */ /* 0x000fea0003800000 */
[----:B------:R0:W-:Y:S01]  /*1050*/  UTMACMDFLUSH ;  /* 0x00000000000079b7 */ /* 0x0001e20000000000 */
[----:B------:R-:W-:Y:S05]  /*1060*/  @P0 BRA `(.L_x_37) ;  /* 0x0000000000040947 */ /* 0x000fea0003800000 */
[----:B------:R-:W-:-:S04]  /*1070*/  DEPBAR.LE SB0, 0x0 ;  /* 0x000080000000791a */ /* 0x000fc80000000000 */
.L_x_37:
[----:B------:R-:W-:Y:S05]  /*1080*/  WARPSYNC.ALL ;  /* 0x0000000000007948 */ /* 0x000fea0003800000 */
[----:B------:R-:W-:Y:S01]  /*1090*/  NOP ;  /* 0x0000000000007918 */ /* 0x000fe20000000000 */
[----:B----4-:R-:W-:Y:S06]  /*10a0*/  BAR.SYNC.DEFER_BLOCKING 0x0 ;  /* 0x0000000000007b1d */ /* 0x010fec0000010000 */
[----:B------:R-:W-:Y:S02]  /*10b0*/  BSSY.RECONVERGENT B3, `(.L_x_38) ;  /* 0x000000b000037945 */ /* 0x000fe40003800200 */
[----:B------:R-:W-:Y:S06]  /*10c0*/  BAR.SYNC.DEFER_BLOCKING 0x0 ;  /* 0x0000000000007b1d */ /* 0x000fec0000010000 */
[----:B------:R4:W-:Y:S01]  /*10d0*/  @!P0 STS [R2], RZ ;  /* 0x000000ff02008388 */ /* 0x0009e20000000800 */
[----:B------:R-:W-:Y:S01]  /*10e0*/  NOP ;  /* 0x0000000000007918 */ /* 0x000fe20000000000 */
[----:B------:R-:W-:Y:S05]  /*10f0*/  @P3 BRA `(.L_x_39) ;  /* 0x0000000000183947 */ /* 0x000fea0003800000 */
[----:B---34-:R-:W3:Y:S01]  /*1100*/  LDS R2, [UR8+0x8] ;  /* 0x00000808ff027984 */ /* 0x018ee20008000800 */
[----:B--2--5:R-:W2:Y:S01]  /*1110*/  LDC.64 R6, c[0x0][0x390] ;  /* 0x0000e400ff067b82 */ /* 0x024ea20000000a00 */
[----:B------:R-:W-:Y:S02]  /*1120*/  IMAD.MOV.U32 R5, RZ, RZ, 0x70 ;  /* 0x00000070ff057424 */ /* 0x000fe400078e00ff */
[----:B--2---:R2:W-:Y:S03]  /*1130*/  STS.64 [UR8], R6 ;  /* 0x00000006ff007988 */ /* 0x0045e60008000a08 */
[----:B---3--:R-:W-:-:S05]  /*1140*/  LOP3.LUT R2, R2, 0x10, R5, 0xd8, !PT ;  /* 0x0000001002027812 */ /* 0x008fca00078ed805 */
[----:B------:R2:W-:Y:S02]  /*1150*/  STS [UR8+0x8], R2 ;  /* 0x00000802ff007988 */ /* 0x0005e40008000808 */
.L_x_39:
[----:B--2---:R-:W-:Y:S05]  /*1160*/  BSYNC.RECONVERGENT B3 ;  /* 0x0000000000037941 */ /* 0x004fea0003800200 */
.L_x_38:
[----:B------:R-:W-:Y:S04]  /*1170*/  BSSY.RECONVERGENT B4, `(.L_x_40) ;  /* 0x0000033000047945 */ /* 0x000fe80003800200 */
[----:B------:R-:W-:Y:S04]  /*1180*/  BSSY.RELIABLE B3, `(.L_x_41) ;  /* 0x000002e000037945 */ /* 0x000fe80003800100 */
[----:B------:R-:W-:Y:S05]  /*1190*/  @P3 BRA `(.L_x_42) ;  /* 0x0000000000243947 */ /* 0x000fea0003800000 */
[----:B---34-:R-:W2:Y:S01]  /*11a0*/  LDS R2, [UR8+0x34] ;  /* 0x00003408ff027984 */ /* 0x018ea20008000800 */
[----:B-----5:R-:W-:-:S05]  /*11b0*/  IMAD.MOV.U32 R5, RZ, RZ, 0x3f000000 ;  /* 0x3f000000ff057424 */ /* 0x020fca00078e00ff */
[----:B--2---:R-:W-:-:S05]  /*11c0*/  LOP3.LUT R2, R2, 0xff000000, R5, 0xb8, !PT ;  /* 0xff00000002027812 */ /* 0x004fca00078eb805 */
[----:B------:R2:W-:Y:S01]  /*11d0*/  STS [UR8+0x34], R2 ;  /* 0x00003402ff007988 */ /* 0x0005e20008000808 */
[----:B------:R-:W-:Y:S05]  /*11e0*/  @P3 BRA `(.L_x_43) ;  /* 0x0000000000183947 */ /* 0x000fea0003800000 */
[----:B--2---:R-:W2:Y:S01]  /*11f0*/  LDS R2, [UR8+0x38] ;  /* 0x00003808ff027984 */ /* 0x004ea20008000800 */
[----:B------:R-:W-:-:S05]  /*1200*/  IMAD.MOV.U32 R5, RZ, RZ, 0x3f ;  /* 0x0000003fff057424 */ /* 0x000fca00078e00ff */
[----:B--2---:R-:W-:-:S05]  /*1210*/  LOP3.LUT R2, R2, 0xff, R5, 0xb8, !PT ;  /* 0x000000ff02027812 */ /* 0x004fca00078eb805 */
[----:B------:R2:W-:Y:S02]  /*1220*/  STS [UR8+0x38], R2 ;  /* 0x00003802ff007988 */ /* 0x0005e40008000808 */
.L_x_42:
[----:B------:R-:W-:Y:S05]  /*1230*/  @P3 BRA `(.L_x_44) ;  /* 0x00000000000c3947 */ /* 0x000fea0003800000 */
[----:B------:R2:W-:Y:S02]  /*1240*/  STS [UR8+0x20], R4 ;  /* 0x00002004ff007988 */ /* 0x0005e40008000808 */
.L_x_43:
[----:B------:R-:W-:Y:S05]  /*1250*/  @P3 BRA `(.L_x_45) ;  /* 0x0000000000243947 */ /* 0x000fea0003800000 */
[----:B------:R2:W-:Y:S02]  /*1260*/  STS [UR8+0x24], R3 ;  /* 0x00002403ff007988 */ /* 0x0005e40008000808 */
.L_x_44:
[----:B------:R-:W-:Y:S05]  /*1270*/  @P3 BRA `(.L_x_46) ;  /* 0x00000000002c3947 */ /* 0x000fea0003800000 */
[----:B--234-:R-:W2:Y:S01]  /*1280*/  LDS R2, [UR8+0x1c] ;  /* 0x00001c08ff027984 */ /* 0x01cea20008000800 */
[----:B-----5:R-:W3:Y:S02]  /*1290*/  LDC.64 R6, c[0x0][0x3b8] ;  /* 0x0000ee00ff067b82 */ /* 0x020ee40000000a00 */
[--C-:B---3--:R-:W-:Y:S02]  /*12a0*/  SHF.R.U32.HI R5, RZ, 0x4, R7.reuse ;  /* 0x00000004ff057819 */ /* 0x108fe40000011607 */
[----:B------:R-:W-:-:S05]  /*12b0*/  SHF.R.U64 R3, R6, 0x4, R7 ;  /* 0x0000000406037819 */ /* 0x000fca0000001207 */
[----:B------:R3:W-:Y:S01]  /*12c0*/  STS [UR8+0xc], R3 ;  /* 0x00000c03ff007988 */ /* 0x0007e20008000808 */
[----:B--2---:R-:W-:-:S05]  /*12d0*/  LOP3.LUT R2, R2, 0xf, R5, 0xb8, !PT ;  /* 0x0000000f02027812 */ /* 0x004fca00078eb805 */
[----:B------:R3:W-:Y:S02]  /*12e0*/  STS [UR8+0x1c], R2 ;  /* 0x00001c02ff007988 */ /* 0x0007e40008000808 */
.L_x_45:
[----:B------:R-:W-:Y:S05]  /*12f0*/  @P3 BRA `(.L_x_47) ;  /* 0x00000000001c3947 */ /* 0x000fea0003800000 */
[----:B--234-:R-:W2:Y:S02]  /*1300*/  LDS R2, [UR8+0x34] ;  /* 0x00003408ff027984 */ /* 0x01cea40008000800 */
[----:B--2---:R-:W-:-:S05]  /*1310*/  LOP3.LUT R2, R2, 0x7, RZ, 0xb8, !PT ;  /* 0x0000000702027812 */ /* 0x004fca00078eb8ff */
[----:B------:R2:W-:Y:S02]  /*1320*/  STS [UR8+0x34], R2 ;  /* 0x00003402ff007988 */ /* 0x0005e40008000808 */
.L_x_46:
[----:B------:R-:W-:Y:S05]  /*1330*/  @P3 BRA `(.L_x_48) ;  /* 0x00000000001c3947 */ /* 0x000fea0003800000 */
[----:B--234-:R-:W2:Y:S02]  /*1340*/  LDS R2, [UR8+0x34] ;  /* 0x00003408ff027984 */ /* 0x01cea40008000800 */
[----:B--2---:R-:W-:-:S05]  /*1350*/  LOP3.LUT R2, R2, 0x38, RZ, 0xb8, !PT ;  /* 0x0000003802027812 */ /* 0x004fca00078eb8ff */
[----:B------:R2:W-:Y:S02]  /*1360*/  STS [UR8+0x34], R2 ;  /* 0x00003402ff007988 */ /* 0x0005e40008000808 */
.L_x_47:
[----:B------:R-:W-:Y:S05]  /*1370*/  @P3 BRA `(.L_x_49) ;  /* 0x00000000001c3947 */ /* 0x000fea0003800000 */
[----:B--234-:R-:W2:Y:S02]  /*1380*/  LDS R2, [UR8+0x8] ;  /* 0x00000808ff027984 */ /* 0x01cea40008000800 */
[----:B--2---:R-:W-:-:S05]  /*1390*/  LOP3.LUT R2, R2, 0x780, RZ, 0xb8, !PT ;  /* 0x0000078002027812 */ /* 0x004fca00078eb8ff */
[----:B------:R2:W-:Y:S02]  /*13a0*/  STS [UR8+0x8], R2 ;  /* 0x00000802ff007988 */ /* 0x0005e40008000808 */
.L_x_48:
[----:B------:R-:W-:Y:S05]  /*13b0*/  @P3 BRA `(.L_x_50) ;  /* 0x0000000000283947 */ /* 0x000fea0003800000 */
[----:B--234-:R-:W2:Y:S02]  /*13c0*/  LDS R2, [UR8+0x8] ;  /* 0x00000808ff027984 */ /* 0x01cea40008000800 */
[----:B--2---:R-:W-:-:S05]  /*13d0*/  LOP3.LUT R2, R2, 0x1800, RZ, 0xb8, !PT ;  /* 0x0000180002027812 */ /* 0x004fca00078eb8ff */
[----:B------:R2:W-:Y:S02]  /*13e0*/  STS [UR8+0x8], R2 ;  /* 0x00000802ff007988 */ /* 0x0005e40008000808 */
.L_x_49:
[----:B------:R-:W-:Y:S05]  /*13f0*/  @P3 BREAK.RELIABLE B3 ;  /* 0x0000000000033942 */ /* 0x000fea0003800100 */
[----:B------:R-:W-:Y:S05]  /*1400*/  @P3 BRA `(.L_x_51) ;  /* 0x0000000000243947 */ /* 0x000fea0003800000 */
[----:B--234-:R-:W2:Y:S01]  /*1410*/  LDS R2, [UR8+0x8] ;  /* 0x00000808ff027984 */ /* 0x01cea20008000800 */
[----:B------:R-:W-:-:S05]  /*1420*/  IMAD.MOV.U32 R3, RZ, RZ, 0x6000 ;  /* 0x00006000ff037424 */ /* 0x000fca00078e00ff */
[----:B--2---:R-:W-:-:S04]  /*1430*/  LOP3.LUT R2, R2, 0x4000, R3, 0xd8, !PT ;  /* 0x0000400002027812 */ /* 0x004fc800078ed803 */
[----:B------:R-:W-:-:S05]  /*1440*/  LOP3.LUT R2, R2, 0x400000, RZ, 0xb8, !PT ;  /* 0x0040000002027812 */ /* 0x000fca00078eb8ff */
[----:B------:R2:W-:Y:S02]  /*1450*/  STS [UR8+0x8], R2 ;  /* 0x00000802ff007988 */ /* 0x0005e40008000808 */
.L_x_50:
[----:B------:R-:W-:Y:S05]  /*1460*/  BSYNC.RELIABLE B3 ;  /* 0x0000000000037941 */ /* 0x000fea0003800100 */
.L_x_41:
[----:B--234-:R-:W2:Y:S02]  /*1470*/  @!P3 LDS R2, [UR8+0x8] ;  /* 0x00000808ff02b984 */ /* 0x01cea40008000800 */
[----:B--2---:R-:W-:-:S05]  /*1480*/  @!P3 LOP3.LUT R2, R2, 0x8000, RZ, 0xb8, !PT ;  /* 0x000080000202b812 */ /* 0x004fca00078eb8ff */
[----:B------:R2:W-:Y:S02]  /*1490*/  @!P3 STS [UR8+0x8], R2 ;  /* 0x00000802ff00b988 */ /* 0x0005e40008000808 */
.L_x_51:
[----:B------:R-:W-:Y:S05]  /*14a0*/  BSYNC.RECONVERGENT B4 ;  /* 0x0000000000047941 */ /* 0x000fea0003800200 */
.L_x_40:
[----:B------:R-:W-:Y:S05]  /*14b0*/  WARPSYNC.ALL ;  /* 0x0000000000007948 */ /* 0x000fea0003800000 */
[----:B------:R-:W-:Y:S01]  /*14c0*/  NOP ;  /* 0x0000000000007918 */ /* 0x000fe20000000000 */
[----:B------:R-:W-:-:S04]  /*14d0*/  UIADD3 UR4, UPT, UPT, UR4, 0x100, URZ ;  /* 0x0000010004047890 */ /* 0x000fc8000fffe0ff */
[----:B------:R-:W-:-:S04]  /*14e0*/  UIADD3 UR20, UP0, UPT, UR4, UR20, URZ ;  /* 0x0000001404147290 */ /* 0x000fc8000ff1e0ff */
[----:B------:R-:W-:Y:S01]  /*14f0*/  ULEA.HI.X.SX32 UR21, UR4, UR21, 0x1, UP0 ;  /* 0x0000001504157291 */ /* 0x000fe200080f0eff */
[----:B------:R-:W-:Y:S11]  /*1500*/  @P0 BRA `(.L_x_52) ;  /* 0x0000000000300947 */ /* 0x000ff60003800000 */
[----:B--234-:R-:W2:Y:S01]  /*1510*/  S2R R2, SR_LANEID ;  /* 0x0000000000027919 */ /* 0x01cea20000000000 */
[----:B------:R-:W-:Y:S05]  /*1520*/  WARPSYNC.ALL ;  /* 0x0000000000007948 */ /* 0x000fea0003800000 */
[----:B------:R-:W-:Y:S01]  /*1530*/  NOP ;  /* 0x0000000000007918 */ /* 0x000fe20000000000 */
[----:B--2--5:R-:W-:-:S05]  /*1540*/  IMAD.SHL.U32 R4, R2, 0x4, RZ ;  /* 0x0000000402047824 */ /* 0x024fca00078e00ff */
        /* <DEDUP_REMOVED lines=8> */
.L_x_52:
[----:B------:R-:W-:Y:S05]  /*15d0*/  @P0 BRA `(.L_x_53) ;  /* 0x00000000000c0947 */ /* 0x000fea0003800000 */
[----:B------:R0:W-:Y:S01]  /*15e0*/  UTMACMDFLUSH ;  /* 0x00000000000079b7 */ /* 0x0001e20000000000 */
[----:B------:R-:W-:Y:S05]  /*15f0*/  @P0 BRA `(.L_x_53) ;  /* 0x0000000000040947 */ /* 0x000fea0003800000 */
[----:B------:R-:W-:-:S04]  /*1600*/  DEPBAR.LE SB0, 0x0 ;  /* 0x000080000000791a */ /* 0x000fc80000000000 */
.L_x_53:
[----:B------:R-:W-:Y:S05]  /*1610*/  WARPSYNC.ALL ;  /* 0x0000000000007948 */ /* 0x000fea0003800000 */
[----:B------:R-:W-:Y:S01]  /*1620*/  NOP ;  /* 0x0000000000007918 */ /* 0x000fe20000000000 */
[----:B---3--:R-:W-:Y:S01]  /*1630*/  BAR.SYNC.DEFER_BLOCKING 0x0 ;  /* 0x0000000000007b1d */ /* 0x008fe20000010000 */
[----:B--2-4-:R-:W-:Y:S01]  /*1640*/  SHF.R.U32.HI R2, RZ, 0x5, R0 ;  /* 0x00000005ff027819 */ /* 0x014fe20000011600 */
[----:B------:R-:W-:-:S03]  /*1650*/  UIADD3 UR12, UPT, UPT, UR8, 0x4020, URZ ;  /* 0x00004020080c7890 */ /* 0x000fc6000fffe0ff */
[----:B------:R-:W-:Y:S01]  /*1660*/  R2UR UR22, R2 ;  /* 0x00000000021672ca */ /* 0x000fe200000e0000 */
[----:B------:R-:W-:Y:S01]  /*1670*/  VOTEU.ALL UP0, P3 ;  /* 0x0000000000ff7886 */ /* 0x000fe20001800000 */
[----:B------:R-:W-:Y:S01]  /*1680*/  UMOV UR4, 0x1 ;  /* 0x0000000100047882 */ /* 0x000fe20000000000 */
[----:B------:R-:W-:Y:S01]  /*1690*/  VOTEU.ALL UP1, P3 ;  /* 0x0000000000ff7886 */ /* 0x000fe20001820000 */
[----:B------:R-:W-:Y:S02]  /*16a0*/  BSSY.RECONVERGENT B4, `(.L_x_54) ;  /* 0x0000018000047945 */ /* 0x000fe40003800200 */
[----:B------:R-:W-:-:S04]  /*16b0*/  @!UP0 UIADD3 UR10, UPT, UPT, -UR4, 0x100000, URZ ;  /* 0x00100000040a8890 */ /* 0x000fc8000fffe1ff */
[----:B------:R-:W-:Y:S02]  /*16c0*/  @!UP0 USHF.L.U32 UR11, UR10, 0xb, URZ ;  /* 0x0000000b0a0b8899 */ /* 0x000fe400080006ff */
[----:B------:R-:W-:Y:S02]  /*16d0*/  @!UP0 USHF.L.U32 UR10, UR10, 0x1, URZ ;  /* 0x000000010a0a8899 */ /* 0x000fe400080006ff */
[----:B------:R-:W-:-:S04]  /*16e0*/  @!UP0 UIADD3 UR4, UPT, UPT, -UR4, 0x100000, URZ ;  /* 0x0010000004048890 */ /* 0x000fc8000fffe1ff */
[----:B------:R-:W-:Y:S02]  /*16f0*/  @!UP0 USHF.L.U32 UR5, UR4, 0xb, URZ ;  /* 0x0000000b04058899 */ /* 0x000fe400080006ff */
[----:B------:R-:W-:Y:S01]  /*1700*/  @!UP0 USHF.L.U32 UR4, UR4, 0x1, URZ ;  /* 0x0000000104048899 */ /* 0x000fe200080006ff */
[----:B------:R-:W-:Y:S01]  /*1710*/  VOTEU.ALL UP0, P3 ;  /* 0x0000000000ff7886 */ /* 0x000fe20001800000 */
[----:B------:R-:W2:Y:S04]  /*1720*/  FENCE.VIEW.ASYNC.S ;  /* 0x00000000000073c6 */ /* 0x000ea80000000000 */
[----:B--2---:R2:W3:Y:S06]  /*1730*/  @!UP0 SYNCS.EXCH.64 URZ, [UR8+0x4000], UR10 ;  /* 0x0040000a08ff85b2 */ /* 0x0044ec0008000100 */
[----:B------:R2:W3:Y:S02]  /*1740*/  @!UP1 SYNCS.EXCH.64 URZ, [UR8+0x4020], UR4 ;  /* 0x0040200408ff95b2 */ /* 0x0004e40008000100 */
[----:B---3--:R-:W-:Y:S06]  /*1750*/  BAR.SYNC.DEFER_BLOCKING 0x0 ;  /* 0x0000000000007b1d */ /* 0x008fec0000010000 */
[----:B------:R-:W-:Y:S05]  /*1760*/  @P3 BRA `(.L_x_55) ;  /* 0x00000000002c3947 */ /* 0x000fea0003800000 */
[----:B--2---:R-:W-:Y:S02]  /*1770*/  UMOV UR4, 0x1 ;  /* 0x0000000100047882 */ /* 0x004fe40000000000 */
[----:B------:R-:W-:-:S04]  /*1780*/  UIADD3 UR10, UPT, UPT, -UR4, 0x100000, URZ ;  /* 0x00100000040a7890 */ /* 0x000fc8000fffe1ff */
[----:B------:R-:W-:Y:S02]  /*1790*/  USHF.L.U32 UR11, UR10, 0xb, URZ ;  /* 0x0000000b0a0b7899 */ /* 0x000fe400080006ff */
[----:B------:R-:W-:Y:S02]  /*17a0*/  USHF.L.U32 UR10, UR10, 0x1, URZ ;  /* 0x000000010a0a7899 */ /* 0x000fe400080006ff */
[----:B------:R-:W-:-:S04]  /*17b0*/  UIADD3 UR4, UPT, UPT, -UR4, 0x100000, URZ ;  /* 0x0010000004047890 */ /* 0x000fc8000fffe1ff */
[----:B------:R-:W-:Y:S02]  /*17c0*/  USHF.L.U32 UR5, UR4, 0xb, URZ ;  /* 0x0000000b04057899 */ /* 0x000fe400080006ff */
[----:B------:R-:W-:Y:S01]  /*17d0*/  USHF.L.U32 UR4, UR4, 0x1, URZ ;  /* 0x0000000104047899 */ /* 0x000fe200080006ff */
[----:B------:R-:W2:Y:S03]  /*17e0*/  FENCE.VIEW.ASYNC.S ;  /* 0x00000000000073c6 */ /* 0x000ea60000000000 */
[----:B--2---:R3:W4:Y:S08]  /*17f0*/  SYNCS.EXCH.64 URZ, [UR8+0x4008], UR10 ;  /* 0x0040080a08ff75b2 */ /* 0x0047300008000100 */
[----:B------:R3:W2:Y:S02]  /*1800*/  SYNCS.EXCH.64 URZ, [UR8+0x4028], UR4 ;  /* 0x0040280408ff75b2 */ /* 0x0006a40008000100 */
[----:B---3--:R-:W-:Y:S01]  /*1810*/  NOP ;  /* 0x0000000000007918 */ /* 0x008fe20000000000 */
.L_x_55:
[----:B--2---:R-:W-:Y:S05]  /*1820*/  BSYNC.RECONVERGENT B4 ;  /* 0x0000000000047941 */ /* 0x004fea0003800200 */
.L_x_54:
[----:B----4-:R-:W-:Y:S06]  /*1830*/  BAR.SYNC.DEFER_BLOCKING 0x0 ;  /* 0x0000000000007b1d */ /* 0x010fec0000010000 */
[----:B------:R-:W-:Y:S04]  /*1840*/  BSSY.RECONVERGENT B4, `(.L_x_56) ;  /* 0x000000d000047945 */ /* 0x000fe80003800200 */
[----:B------:R-:W-:Y:S05]  /*1850*/  @P3 BRA `(.L_x_57) ;  /* 0x00000000002c3947 */ /* 0x000fea0003800000 */
[----:B------:R-:W-:Y:S02]  /*1860*/  UMOV UR4, 0x1 ;  /* 0x0000000100047882 */ /* 0x000fe40000000000 */
[----:B------:R-:W-:-:S04]  /*1870*/  UIADD3 UR10, UPT, UPT, -UR4, 0x100000, URZ ;  /* 0x00100000040a7890 */ /* 0x000fc8000fffe1ff */
[----:B------:R-:W-:Y:S02]  /*1880*/  USHF.L.U32 UR11, UR10, 0xb, URZ ;  /* 0x0000000b0a0b7899 */ /* 0x000fe400080006ff */
[----:B------:R-:W-:Y:S02]  /*1890*/  USHF.L.U32 UR10, UR10, 0x1, URZ ;  /* 0x000000010a0a7899 */ /* 0x000fe400080006ff */
[----:B------:R-:W-:-:S04]  /*18a0*/  UIADD3 UR4, UPT, UPT, -UR4, 0x100000, URZ ;  /* 0x0010000004047890 */ /* 0x000fc8000fffe1ff */
[----:B------:R-:W-:Y:S02]  /*18b0*/  USHF.L.U32 UR5, UR4, 0xb, URZ ;  /* 0x0000000b04057899 */ /* 0x000fe400080006ff */
[----:B------:R-:W-:Y:S01]  /*18c0*/  USHF.L.U32 UR4, UR4, 0x1, URZ ;  /* 0x0000000104047899 */ /* 0x000fe200080006ff */
[----:B------:R-:W2:Y:S03]  /*18d0*/  FENCE.VIEW.ASYNC.S ;  /* 0x00000000000073c6 */ /* 0x000ea60000000000 */
[----:B--2---:R2:W3:Y:S08]  /*18e0*/  SYNCS.EXCH.64 URZ, [UR8+0x4010], UR10 ;  /* 0x0040100a08ff75b2 */ /* 0x0044f00008000100 */
[----:B------:R2:W4:Y:S01]  /*18f0*/  SYNCS.EXCH.64 URZ, [UR8+0x4030], UR4 ;  /* 0x0040300408ff75b2 */ /* 0x0005220008000100 */
[----:B------:R-:W-:Y:S01]  /*1900*/  NOP ;  /* 0x0000000000007918 */ /* 0x000fe20000000000 */
.L_x_57:
[----:B--2---:R-:W-:Y:S05]  /*1910*/  BSYNC.RECONVERGENT B4 ;  /* 0x0000000000047941 */ /* 0x004fea0003800200 */
.L_x_56:
[----:B---34-:R-:W-:Y:S01]  /*1920*/  BAR.SYNC.DEFER_BLOCKING 0x0 ;  /* 0x0000000000007b1d */ /* 0x018fe20000010000 */
[----:B------:R-:W-:Y:S01]  /*1930*/  USHF.L.U32 UR15, UR7, 0x6, URZ ;  /* 0x00000006070f7899 */ /* 0x000fe200080006ff */
[----:B------:R-:W-:Y:S01]  /*1940*/  ISETP.GE.AND P0, PT, R8, 0x1, PT ;  /* 0x000000010800780c */ /* 0x000fe20003f06270 */
[----:B------:R-:W-:-:S03]  /*1950*/  USHF.L.U32 UR19, UR9, 0x6, URZ ;  /* 0x0000000609137899 */ /* 0x000fc600080006ff */
        /* <DEDUP_REMOVED lines=13> */
.L_x_59:
[----:B--2---:R-:W-:Y:S05]  /*1a30*/  BSYNC.RECONVERGENT B4 ;  /* 0x0000000000047941 */ /* 0x004fea0003800200 */
.L_x_58:
[----:B------:R-:W-:Y:S05]  /*1a40*/  @!P0 BRA `(.L_x_60) ;  /* 0x0000000400c88947 */ /* 0x000fea0003800000 */
[----:B---34-:R-:W-:Y:S01]  /*1a50*/  BAR.SYNC.DEFER_BLOCKING 0x0 ;  /* 0x0000000000007b1d */ /* 0x018fe20000010000 */
[----:B------:R-:W-:Y:S01]  /*1a60*/  @!P3 IMAD.MOV.U32 R2, RZ, RZ, 0x1000 ;  /* 0x00001000ff02b424 */ /* 0x000fe200078e00ff */
[----:B------:R-:W-:Y:S02]  /*1a70*/  ELECT P1, URZ, PT ;  /* 0x0000000000ff782f */ /* 0x000fe40003820000 */
[----:B------:R-:W-:Y:S02]  /*1a80*/  ELECT P0, URZ, PT ;  /* 0x0000000000ff782f */ /* 0x000fe40003800000 */
[C---:B------:R-:W-:Y:S01]  /*1a90*/  ISETP.LT.U32.AND P1, PT, R20.reuse, 0x20, P1 ;  /* 0x000000201400780c */ /* 0x040fe20000f21070 */
[----:B------:R-:W-:Y:S01]  /*1aa0*/  UMOV UR11, UR15 ;  /* 0x0000000f000b7c82 */ /* 0x000fe20008000000 */
[----:B------:R-:W-:Y:S01]  /*1ab0*/  ISETP.LT.U32.AND P0, PT, R20, 0x20, P0 ;  /* 0x000000201400780c */ /* 0x000fe20000701070 */
[----:B------:R-:W-:-:S10]  /*1ac0*/  UIADD3 UR16, UPT, UPT, UR8, 0x2000, URZ ;  /* 0x0000200008107890 */ /* 0x000fd4000fffe0ff */
[----:B------:R-:W-:Y:S01]  /*1ad0*/  VOTEU.ANY UP0, P1 ;  /* 0x0000000000ff7886 */ /* 0x000fe20000800100 */
[----:B------:R-:W-:Y:S01]  /*1ae0*/  VOTEU.ANY UP2, P1 ;  /* 0x0000000000ff7886 */ /* 0x000fe20000840100 */
[----:B------:R-:W-:Y:S01]  /*1af0*/  VOTEU.ANY UP1, P0 ;  /* 0x0000000000ff7886 */ /* 0x000fe20000020100 */
[----:B------:R-:W-:Y:S01]  /*1b00*/  VOTEU.ANY UP3, P0 ;  /* 0x0000000000ff7886 */ /* 0x000fe20000060100 */
[----:B------:R2:W-:Y:S01]  /*1b10*/  @!P3 SYNCS.ARRIVE.TRANS64 RZ, [UR8+0x4000], R2 ;  /* 0x00400002ffffb9a7 */ /* 0x0005e20008000008 */
[----:B------:R3:W-:Y:S06]  /*1b20*/  MEMBAR.ALL.CTA ;  /* 0x0000000000007992 */ /* 0x0007ec0000008000 */
[----:B---3--:R-:W3:Y:S01]  /*1b30*/  FENCE.VIEW.ASYNC.S ;  /* 0x00000000000073c6 */ /* 0x008ee20000000000 */
[----:B------:R-:W-:Y:S01]  /*1b40*/  @UP0 UIADD3 UR9, UPT, UPT, UR8, 0x4000, URZ ;  /* 0x0000400008090890 */ /* 0x000fe2000fffe0ff */
[----:B------:R-:W-:Y:S01]  /*1b50*/  @UP0 UMOV UR10, URZ ;  /* 0x000000ff000a0c82 */ /* 0x000fe20008000000 */
[----:B------:R-:W-:Y:S01]  /*1b60*/  @UP1 UIADD3 UR17, UPT, UPT, UR8, 0x4000, URZ ;  /* 0x0000400008111890 */ /* 0x000fe2000fffe0ff */
[----:B------:R-:W-:Y:S01]  /*1b70*/  @UP1 UMOV UR18, URZ ;  /* 0x000000ff00121c82 */ /* 0x000fe20008000000 */
[----:B------:R-:W-:Y:S01]  /*1b80*/  UISETP.NE.U32.AND UP0, UPT, UR22, URZ, UPT ;  /* 0x000000ff1600728c */ /* 0x000fe2000bf05070 */
[----:B---3--:R-:W-:Y:S06]  /*1b90*/  BAR.SYNC.DEFER_BLOCKING 0x0 ;  /* 0x0000000000007b1d */ /* 0x008fec0000010000 */
[----:B------:R2:W-:Y:S02]  /*1ba0*/  @UP2 UTMALDG.2D [UR8], [UR24] ;  /* 0x00000008180025b4 */ /* 0x0005e40008008000 */
[----:B------:R-:W-:Y:S06]  /*1bb0*/  BAR.SYNC.DEFER_BLOCKING 0x0 ;  /* 0x0000000000007b1d */ /* 0x000fec0000010000 */
[----:B------:R2:W-:Y:S02]  /*1bc0*/  @UP3 UTMALDG.2D [UR16], [UR26] ;  /* 0x000000101a0035b4 */ /* 0x0005e40008008000 */
[----:B------:R-:W-:Y:S06]  /*1bd0*/  BAR.SYNC.DEFER_BLOCKING 0x0 ;  /* 0x0000000000007b1d */ /* 0x000fec0000010000 */
[----:B------:R-:W3:Y:S02]  /*1be0*/  SYNCS.PHASECHK.TRANS64.TRYWAIT P0, [UR8+0x4000], RZ ;  /* 0x004000ffff0075a7 */ /* 0x000ee40008001108 */
[----:B--23--:R-:W-:Y:S05]  /*1bf0*/  @!P0 BRA `(.L_x_61) ;  /* 0x0000000c00108947 */ /* 0x00cfea0003800000 */
.L_x_79:
[----:B------:R-:W-:Y:S05]  /*1c00*/  BRA.U UP0, `(.L_x_62) ;  /* 0x0000000100287547 */ /* 0x000fea000b800000 */
[----:B------:R-:W-:Y:S02]  /*1c10*/  USHF.R.U32.HI UR4, URZ, 0x4, UR8 ;  /* 0x00000004ff047899 */ /* 0x000fe40008011608 */
[----:B------:R-:W-:Y:S02]  /*1c20*/  USHF.R.U32.HI UR6, URZ, 0x4, UR16 ;  /* 0x00000004ff067899 */ /* 0x000fe40008011610 */
[----:B------:R-:W-:Y:S02]  /*1c30*/  USGXT.U32 UR4, UR4, 0xe ;  /* 0x0000000e0404789a */ /* 0x000fe40008000000 */
[----:B------:R-:W-:Y:S01]  /*1c40*/  USGXT.U32 UR6, UR6, 0xe ;  /* 0x0000000e0606789a */ /* 0x000fe20008000000 */
[----:B------:R-:W-:Y:S01]  /*1c50*/  UMOV UR10, 0x0 ;  /* 0x00000000000a7882 */ /* 0x000fe20000000000 */
[----:B------:R-:W-:Y:S01]  /*1c60*/  UMOV UR11, 0x4100010 ;  /* 0x04100010000b7882 */ /* 0x000fe20000000000 */
[----:B------:R-:W-:Y:S01]  /*1c70*/  UMOV UR5, 0xc0004010 ;  /* 0xc000401000057882 */ /* 0x000fe20000000000 */
[----:B------:R-:W-:-:S05]  /*1c80*/  UMOV UR7, 0xc0004010 ;  /* 0xc000401000077882 */ /* 0x000fca0000000000 */
[----:B------:R2:W-:Y:S01]  /*1c90*/  UTCQMMA gdesc[UR4], gdesc[UR6], tmem[UR23], tmem[UR10], idesc[UR11], !UPT ;  /* 0x00ff0a06040075ea */ /* 0x0005e2000f800317 */
[----:B------:R-:W-:Y:S02]  /*1ca0*/  NOP ;  /* 0x0000000000007918 */ /* 0x000fe40000000000 */
.L_x_62:
[----:B------:R-:W-:Y:S01]  /*1cb0*/  ELECT P0, URZ, PT ;  /* 0x0000000000ff782f */ /* 0x000fe20003800000 */
[----:B--2---:R-:W-:Y:S01]  /*1cc0*/  UMOV UR4, UR12 ;  /* 0x0000000c00047c82 */ /* 0x004fe20008000000 */
[----:B------:R-:W-:Y:S02]  /*1cd0*/  UMOV UR5, URZ ;  /* 0x000000ff00057c82 */ /* 0x000fe40008000000 */
[----:B------:R-:W-:-:S13]  /*1ce0*/  ISETP.LT.U32.AND P0, PT, R20, 0x20, P0 ;  /* 0x000000201400780c */ /* 0x000fda0000701070 */
[----:B------:R-:W-:Y:S01]  /*1cf0*/  VOTEU.ANY UP0, P0 ;  /* 0x0000000000ff7886 */ /* 0x000fe20000000100 */
[----:B------:R-:W-:Y:S01]  /*1d00*/  VOTEU.ANY UP1, P0 ;  /* 0x0000000000ff7886 */ /* 0x000fe20000020100 */
[----:B------:R-:W-:-:S03]  /*1d10*/  ISETP.GE.U32.AND P0, PT, R8, 0x21, PT ;  /* 0x000000210800780c */ /* 0x000fc60003f06070 */
[----:B------:R-:W-:Y:S02]  /*1d20*/  @UP0 UMOV UR4, UR4 ;  /* 0x0000000400040c82 */ /* 0x000fe40008000000 */
[----:B------:R2:W-:Y:S01]  /*1d30*/  @UP1 UTCBAR [UR4], URZ ;  /* 0x000000ff040013e9 */ /* 0x0005e200080000ff */
[----:B------:R-:W-:Y:S06]  /*1d40*/  BAR.SYNC.DEFER_BLOCKING 0x0 ;  /* 0x0000000000007b1d */ /* 0x000fec0000010000 */
[----:B------:R-:W3:Y:S02]  /*1d50*/  SYNCS.PHASECHK.TRANS64.TRYWAIT P1, [UR8+0x4020], RZ ;  /* 0x004020ffff0075a7 */ /* 0x000ee40008021108 */
[----:B--23--:R-:W-:Y:S05]  /*1d60*/  @!P1 BRA `(.L_x_63) ;  /* 0x0000000800c09947 */ /* 0x00cfea0003800000 */
.L_x_80:
[----:B------:R-:W-:Y:S01]  /*1d70*/  UMOV UR4, URZ ;  /* 0x000000ff00047c82 */ /* 0x000fe20008000000 */
[----:B------:R-:W-:Y:S05]  /*1d80*/  @!P0 BRA `(.L_x_60) ;  /* 0x0000000000f88947 */ /* 0x000fea0003800000 */
[----:B------:R-:W2:Y:S01]  /*1d90*/  LDCU UR28, c[0x0][0x3a0] ;  /* 0x00007400ff1c77ac */ /* 0x000ea20008000800 */
[----:B------:R-:W-:Y:S01]  /*1da0*/  UMOV UR5, 0x1 ;  /* 0x0000000100057882 */ /* 0x000fe20000000000 */
[----:B------:R-:W-:-:S05]  /*1db0*/  UMOV UR14, 0x20 ;  /* 0x00000020000e7882 */ /* 0x000fca0000000000 */
.L_x_67:
[----:B------:R-:W-:Y:S01]  /*1dc0*/  BAR.SYNC.DEFER_BLOCKING 0x0 ;  /* 0x0000000000007b1d */ /* 0x000fe20000010000 */
[----:B------:R-:W-:Y:S01]  /*1dd0*/  ULEA UR9, UR5, UR8, 0x3 ;  /* 0x0000000805097291 */ /* 0x000fe2000f8e18ff */
[----:B------:R-:W-:Y:S01]  /*1de0*/  @!P3 IMAD.MOV.U32 R2, RZ, RZ, 0x1000 ;  /* 0x00001000ff02b424 */ /* 0x000fe200078e00ff */
[----:B------:R-:W-:Y:S01]  /*1df0*/  ELECT P1, URZ, PT ;  /* 0x0000000000ff782f */ /* 0x000fe20003820000 */
[----:B------:R-:W-:-:S03]  /*1e00*/  ULEA UR12, UR5, UR8, 0xb ;  /* 0x00000008050c7291 */ /* 0x000fc6000f8e58ff */
[----:B------:R-:W-:Y:S02]  /*1e10*/  ISETP.LT.U32.AND P1, PT, R20, 0x20, P1 ;  /* 0x000000201400780c */ /* 0x000fe40000f21070 */
[----:B------:R-:W-:Y:S01]  /*1e20*/  ELECT P0, URZ, PT ;  /* 0x0000000000ff782f */ /* 0x000fe20003800000 */
[----:B------:R-:W-:-:S03]  /*1e30*/  UIADD3 UR16, UPT, UPT, UR12, 0x2000, URZ ;  /* 0x000020000c107890 */ /* 0x000fc6000fffe0ff */
[----:B------:R-:W-:Y:S01]  /*1e40*/  ISETP.LT.U32.AND P0, PT, R20, 0x20, P0 ;  /* 0x000000201400780c */ /* 0x000fe20000701070 */
[----:B------:R-:W-:Y:S01]  /*1e50*/  UMOV UR18, UR14 ;  /* 0x0000000e00127c82 */ /* 0x000fe20008000000 */
[----:B------:R-:W-:-:S05]  /*1e60*/  USHF.L.U32 UR6, UR4, 0x1f, URZ ;  /* 0x0000001f04067899 */ /* 0x000fca00080006ff */
[----:B------:R-:W-:Y:S01]  /*1e70*/  VOTEU.ANY UP0, P1 ;  /* 0x0000000000ff7886 */ /* 0x000fe20000800100 */
[----:B------:R3:W-:Y:S01]  /*1e80*/  @!P3 SYNCS.ARRIVE.TRANS64 RZ, [UR9+0x4000], R2 ;  /* 0x00400002ffffb9a7 */ /* 0x0007e20008000009 */
[----:B------:R4:W-:Y:S06]  /*1e90*/  MEMBAR.ALL.CTA ;  /* 0x0000000000007992 */ /* 0x0009ec0000008000 */
[----:B----4-:R-:W4:Y:S01]  /*1ea0*/  FENCE.VIEW.ASYNC.S ;  /* 0x00000000000073c6 */ /* 0x010f220000000000 */
[----:B------:R-:W-:Y:S01]  /*1eb0*/  @UP0 UIADD3 UR13, UPT, UPT, UR9, 0x4000, URZ ;  /* 0x00004000090d0890 */ /* 0x000fe2000fffe0ff */
[----:B----4-:R-:W-:Y:S01]  /*1ec0*/  VOTEU.ANY UP0, P1 ;  /* 0x0000000000ff7886 */ /* 0x010fe20000800100 */
[----:B------:R-:W-:Y:S01]  /*1ed0*/  VOTEU.ANY UP1, P0 ;  /* 0x0000000000ff7886 */ /* 0x000fe20000020100 */
[----:B---3--:R-:W-:-:S04]  /*1ee0*/  IMAD.U32 R2, RZ, RZ, UR6 ;  /* 0x00000006ff027e24 */ /* 0x008fc8000f8e00ff */
[----:B------:R-:W-:Y:S01]  /*1ef0*/  @UP1 UIADD3 UR17, UPT, UPT, UR9, 0x4000, URZ ;  /* 0x0000400009111890 */ /* 0x000fe2000fffe0ff */
[----:B------:R-:W-:Y:S01]  /*1f00*/  VOTEU.ANY UP1, P0 ;  /* 0x0000000000ff7886 */ /* 0x000fe20000020100 */
[----:B------:R-:W-:Y:S06]  /*1f10*/  BAR.SYNC.DEFER_BLOCKING 0x0 ;  /* 0x0000000000007b1d */ /* 0x000fec0000010000 */
[----:B------:R3:W-:Y:S01]  /*1f20*/  @UP0 UTMALDG.2D [UR12], [UR24] ;  /* 0x0000000c180005b4 */ /* 0x0007e20008008000 */
[----:B------:R-:W-:Y:S01]  /*1f30*/  UISETP.NE.U32.AND UP0, UPT, UR22, URZ, UPT ;  /* 0x000000ff1600728c */ /* 0x000fe2000bf05070 */
[----:B------:R-:W-:Y:S06]  /*1f40*/  BAR.SYNC.DEFER_BLOCKING 0x0 ;  /* 0x0000000000007b1d */ /* 0x000fec0000010000 */
[----:B------:R3:W-:Y:S02]  /*1f50*/  @UP1 UTMALDG.2D [UR16], [UR26] ;  /* 0x000000101a0015b4 */ /* 0x0007e40008008000 */
[----:B------:R-:W-:Y:S06]  /*1f60*/  BAR.SYNC.DEFER_BLOCKING 0x0 ;  /* 0x0000000000007b1d */ /* 0x000fec0000010000 */
[----:B------:R-:W4:Y:S02]  /*1f70*/  SYNCS.PHASECHK.TRANS64.TRYWAIT P0, [UR9+0x4000], R2 ;  /* 0x00400002ff0075a7 */ /* 0x000f240008001109 */
[----:B---34-:R-:W-:Y:S05]  /*1f80*/  @!P0 BRA `(.L_x_64) ;  /* 0x0000000800448947 */ /* 0x018fea0003800000 */
.L_x_81:
        /* <DEDUP_REMOVED lines=9> */
[----:B------:R3:W-:Y:S01]  /*2020*/  UTCQMMA gdesc[UR6], gdesc[UR10], tmem[UR23], tmem[UR12], idesc[UR13], UPT ;  /* 0x00ff0c0a060075ea */ /* 0x0007e2000b800317 */
[----:B------:R-:W-:Y:S02]  /*2030*/  NOP ;  /* 0x0000000000007918 */ /* 0x000fe40000000000 */
.L_x_65:
[----:B------:R-:W-:Y:S01]  /*2040*/  ELECT P0, URZ, PT ;  /* 0x0000000000ff782f */ /* 0x000fe20003800000 */
[----:B---3--:R-:W-:-:S03]  /*2050*/  UIADD3 UR6, UPT, UPT, UR9, 0x4020, URZ ;  /* 0x0000402009067890 */ /* 0x008fc6000fffe0ff */
[----:B------:R-:W-:Y:S01]  /*2060*/  ISETP.LT.U32.AND P0, PT, R20, 0x20, P0 ;  /* 0x000000201400780c */ /* 0x000fe20000701070 */
[----:B------:R-:W-:-:S12]  /*2070*/  UMOV UR7, URZ ;  /* 0x000000ff00077c82 */ /* 0x000fd80008000000 */
[----:B------:R-:W-:Y:S01]  /*2080*/  VOTEU.ANY UP0, P0 ;  /* 0x0000000000ff7886 */ /* 0x000fe20000000100 */
[----:B------:R-:W-:-:S04]  /*2090*/  VOTEU.ANY UP1, P0 ;  /* 0x0000000000ff7886 */ /* 0x000fc80000020100 */
[----:B------:R-:W-:Y:S02]  /*20a0*/  @UP0 UMOV UR6, UR6 ;  /* 0x0000000600060c82 */ /* 0x000fe40008000000 */
[----:B------:R3:W-:Y:S01]  /*20b0*/  @UP1 UTCBAR [UR6], URZ ;  /* 0x000000ff060013e9 */ /* 0x0007e200080000ff */
[----:B------:R-:W-:Y:S06]  /*20c0*/  BAR.SYNC.DEFER_BLOCKING 0x0 ;  /* 0x0000000000007b1d */ /* 0x000fec0000010000 */
[----:B------:R-:W4:Y:S02]  /*20d0*/  SYNCS.PHASECHK.TRANS64.TRYWAIT P0, [UR9+0x4020], R2 ;  /* 0x00402002ff0075a7 */ /* 0x000f240008001109 */
[----:B---34-:R-:W-:Y:S05]  /*20e0*/  @!P0 BRA `(.L_x_66) ;  /* 0x0000000400f88947 */ /* 0x018fea0003800000 */
.L_x_82:
[----:B------:R-:W-:Y:S02]  /*20f0*/  UIADD3 UR5, UPT, UPT, UR5, 0x1, URZ ;  /* 0x0000000105057890 */ /* 0x000fe4000fffe0ff */
[----:B------:R-:W-:Y:S02]  /*2100*/  UIADD3 UR14, UPT, UPT, UR14, 0x20, URZ ;  /* 0x000000200e0e7890 */ /* 0x000fe4000fffe0ff */
[----:B------:R-:W-:-:S04]  /*2110*/  UISETP.NE.U32.AND UP0, UPT, UR5, 0x4, UPT ;  /* 0x000000040500788c */ /* 0x000fc8000bf05070 */
[----:B------:R-:W-:Y:S02]  /*2120*/  USEL UR6, URZ, 0x1, UP0 ;  /* 0x00000001ff067887 */ /* 0x000fe40008000000 */
[----:B------:R-:W-:Y:S02]  /*2130*/  USEL UR5, UR5, URZ, UP0 ;  /* 0x000000ff05057287 */ /* 0x000fe40008000000 */
[----:B--2---:R-:W-:Y:S02]  /*2140*/  UISETP.GE.AND UP0, UPT, UR14, UR28, UPT ;  /* 0x0000001c0e00728c */ /* 0x004fe4000bf06270 */
[----:B------:R-:W-:-:S07]  /*2150*/  ULOP3.LUT UR4, UR4, UR6, URZ, 0x3c, !UPT ;  /* 0x0000000604047292 */ /* 0x000fce000f8e3cff */
[----:B------:R-:W-:Y:S05]  /*2160*/  BRA.U !UP0, `(.L_x_67) ;  /* 0xfffffffd08147547 */ /* 0x000fea000b83ffff */
.L_x_60:
[----:B---34-:R-:W-:Y:S06]  /*2170*/  BAR.SYNC.DEFER_BLOCKING 0x0 ;  /* 0x0000000000007b1d */ /* 0x018fec0000010000 */
[----:B------:R-:W-:Y:S04]  /*2180*/  BSSY.RECONVERGENT B4, `(.L_x_68) ;  /* 0x0000004000047945 */ /* 0x000fe80003800200 */
[----:B------:R-:W-:Y:S05]  /*2190*/  @P3 BRA `(.L_x_69) ;  /* 0x0000000000083947 */ /* 0x000fea0003800000 */
[----:B------:R-:W2:Y:S02]  /*21a0*/  SYNCS.CCTL.IV [UR8+0x4000] ;  /* 0x00400000ff0079b1 */ /* 0x000ea40008000008 */
[----:B--2---:R-:W2:Y:S02]  /*21b0*/  SYNCS.CCTL.IV [UR8+0x4020] ;  /* 0x00402000ff0079b1 */ /* 0x004ea40008000008 */
.L_x_69:
[----:B------:R-:W-:Y:S05]  /*21c0*/  BSYNC.RECONVERGENT B4 ;  /* 0x0000000000047941 */ /* 0x000fea0003800200 */
.L_x_68:
[----:B--2---:R-:W-:Y:S06]  /*21d0*/  BAR.SYNC.DEFER_BLOCKING 0x0 ;  /* 0x0000000000007b1d */ /* 0x004fec0000010000 */
[----:B------:R-:W-:Y:S04]  /*21e0*/  BSSY.RECONVERGENT B4, `(.L_x_70) ;  /* 0x0000004000047945 */ /* 0x000fe80003800200 */
[----:B------:R-:W-:Y:S05]  /*21f0*/  @P3 BRA `(.L_x_71) ;  /* 0x0000000000083947 */ /* 0x000fea0003800000 */
[----:B------:R-:W2:Y:S02]  /*2200*/  SYNCS.CCTL.IV [UR8+0x4008] ;  /* 0x00400800ff0079b1 */ /* 0x000ea40008000008 */
[----:B--2---:R-:W2:Y:S02]  /*2210*/  SYNCS.CCTL.IV [UR8+0x4028] ;  /* 0x00402800ff0079b1 */ /* 0x004ea40008000008 */
.L_x_71:
[----:B------:R-:W-:Y:S05]  /*2220*/  BSYNC.RECONVERGENT B4 ;  /* 0x0000000000047941 */ /* 0x000fea0003800200 */
.L_x_70:
[----:B--2---:R-:W-:Y:S06]  /*2230*/  BAR.SYNC.DEFER_BLOCKING 0x0 ;  /* 0x0000000000007b1d */ /* 0x004fec0000010000 */
[----:B------:R-:W-:Y:S04]  /*2240*/  BSSY.RECONVERGENT B4, `(.L_x_72) ;  /* 0x0000004000047945 */ /* 0x000fe80003800200 */
[----:B------:R-:W-:Y:S05]  /*2250*/  @P3 BRA `(.L_x_73) ;  /* 0x0000000000083947 */ /* 0x000fea0003800000 */
[----:B------:R-:W2:Y:S02]  /*2260*/  SYNCS.CCTL.IV [UR8+0x4010] ;  /* 0x00401000ff0079b1 */ /* 0x000ea40008000008 */
[----:B--2---:R-:W2:Y:S02]  /*2270*/  SYNCS.CCTL.IV [UR8+0x4030] ;  /* 0x00403000ff0079b1 */ /* 0x004ea40008000008 */
.L_x_73:
[----:B------:R-:W-:Y:S05]  /*2280*/  BSYNC.RECONVERGENT B4 ;  /* 0x0000000000047941 */ /* 0x000fea0003800200 */
.L_x_72:
[----:B--2---:R-:W-:Y:S06]  /*2290*/  BAR.SYNC.DEFER_BLOCKING 0x0 ;  /* 0x0000000000007b1d */ /* 0x004fec0000010000 */
[----:B------:R-:W-:Y:S04]  /*22a0*/  BSSY.RECONVERGENT B4, `(.L_x_74) ;  /* 0x0000004000047945 */ /* 0x000fe80003800200 */
[----:B------:R-:W-:Y:S05]  /*22b0*/  @P3 BRA `(.L_x_75) ;  /* 0x0000000000083947 */ /* 0x000fea0003800000 */
[----:B------:R-:W2:Y:S02]  /*22c0*/  SYNCS.CCTL.IV [UR8+0x4018] ;  /* 0x00401800ff0079b1 */ /* 0x000ea40008000008 */
[----:B--2---:R-:W2:Y:S02]  /*22d0*/  SYNCS.CCTL.IV [UR8+0x4038] ;  /* 0x00403800ff0079b1 */ /* 0x004ea40008000008 */
.L_x_75:
[----:B------:R-:W-:Y:S05]  /*22e0*/  BSYNC.RECONVERGENT B4 ;  /* 0x0000000000047941 */ /* 0x000fea0003800200 */
.L_x_74:
[----:B------:R-:W-:Y:S01]  /*22f0*/  USHF.L.U32 UR4, UR22, 0x15, URZ ;  /* 0x0000001516047899 */ /* 0x000fe200080006ff */
[----:B------:R-:W-:Y:S01]  /*2300*/  SHF.R.U32.HI R21, RZ, 0x2, R0 ;  /* 0x00000002ff157819 */ /* 0x000fe20000011600 */
[----:B------:R-:W-:Y:S01]  /*2310*/  USHF.L.U32 UR22, UR22, 0x3, URZ ;  /* 0x0000000316167899 */ /* 0x000fe200080006ff */
[C---:B------:R-:W-:Y:S01]  /*2320*/  IMAD.SHL.U32 R2, R0.reuse, 0x20, RZ ;  /* 0x0000002000027824 */ /* 0x040fe200078e00ff */
[----:B------:R-:W-:Y:S01]  /*2330*/  ULOP3.LUT UR4, UR4, 0x600000, URZ, 0xc0, !UPT ;  /* 0x0060000004047892 */ /* 0x000fe2000f8ec0ff */
[----:B------:R-:W-:Y:S01]  /*2340*/  LOP3.LUT R21, R21, 0x20, RZ, 0xc0, !PT ;  /* 0x0000002015157812 */ /* 0x000fe200078ec0ff */
[----:B------:R-:W-:Y:S01]  /*2350*/  ULOP3.LUT UR22, UR22, 0x20, URZ, 0xc0, !UPT ;  /* 0x0000002016167892 */ /* 0x000fe2000f8ec0ff */
[----:B------:R-:W-:Y:S01]  /*2360*/  IMAD.SHL.U32 R3, R0, 0x8, RZ ;  /* 0x0000000800037824 */ /* 0x000fe200078e00ff */
[----:B------:R-:W-:Y:S02]  /*2370*/  LOP3.LUT R2, R2, 0xc00, RZ, 0xc0, !PT ;  /* 0x00000c0002027812 */ /* 0x000fe400078ec0ff */
[----:B------:R-:W-:-:S02]  /*2380*/  ELECT P0, URZ, PT ;  /* 0x0000000000ff782f */ /* 0x000fc40003800000 */
[----:B------:R-:W-:Y:S01]  /*2390*/  LOP3.LUT R21, R21, 0x10, R0, 0xf8, !PT ;  /* 0x0000001015157812 */ /* 0x000fe200078ef800 */
[----:B------:R-:W-:Y:S01]  /*23a0*/  UIADD3 UR4, UPT, UPT, UR22, UR4, UR23 ;  /* 0x0000000416047290 */ /* 0x000fe2000fffe017 */
[----:B------:R-:W-:Y:S01]  /*23b0*/  IMAD.SHL.U32 R0, R0, 0x40, RZ ;  /* 0x0000004000007824 */ /* 0x000fe200078e00ff */
[----:B------:R-:W-:Y:S01]  /*23c0*/  LOP3.LUT R2, R2, 0x30, R3, 0xf8, !PT ;  /* 0x0000003002027812 */ /* 0x000fe200078ef803 */
[----:B------:R-:W-:Y:S01]  /*23d0*/  UMOV UR9, UR19 ;  /* 0x0000001300097c82 */ /* 0x000fe20008000000 */
[----:B------:R-:W-:Y:S01]  /*23e0*/  ISETP.LT.U32.AND P0, PT, R20, 0x20, P0 ;  /* 0x000000201400780c */ /* 0x000fe20000701070 */
[----:B------:R-:W-:Y:S01]  /*23f0*/  UMOV UR10, UR15 ;  /* 0x0000000f000a7c82 */ /* 0x000fe20008000000 */
[----:B------:R-:W-:Y:S02]  /*2400*/  LOP3.LUT R21, R2, R21, RZ, 0x3c, !PT ;  /* 0x0000001502157212 */ /* 0x000fe400078e3cff */
[----:B------:R-:W-:Y:S01]  /*2410*/  LOP3.LUT R0, R0, 0x3c0, RZ, 0xc0, !PT ;  /* 0x000003c000007812 */ /* 0x000fe200078ec0ff */
[----:B-----5:R-:W-:Y:S01]  /*2420*/  LDTM.16dp32bit_t0_t15.x16 R4, tmem[UR4] ;  /* 0x00000004000479ee */ /* 0x020fe20008a00000 */
[----:B------:R-:W3:Y:S01]  /*2430*/  LDTM.16dp32bit_t16_t31.x16 R4, tmem[UR4+0x10] ;  /* 0x00001004000479ee */ /* 0x000ee20008a20000 */
[----:B------:R-:W-:Y:S01]  /*2440*/  NOP ;  /* 0x0000000000007918 */ /* 0x000fe20000000000 */
[----:B------:R-:W-:-:S05]  /*2450*/  IADD3 R0, PT, PT, R21, UR8, R0 ;  /* 0x0000000815007c10 */ /* 0x000fca000fffe000 */
[----:B---3--:R-:W-:Y:S01]  /*2460*/  VOTEU.ANY UP1, P0 ;  /* 0x0000000000ff7886 */ /* 0x008fe20000020100 */
[----:B------:R-:W-:Y:S01]  /*2470*/  VOTEU.ANY UP0, P0 ;  /* 0x0000000000ff7886 */ /* 0x000fe20000000100 */
[----:B------:R-:W-:Y:S02]  /*2480*/  F2FP.SATFINITE.E4M3.F32.PACK_AB_MERGE_C R6, R7, R6, RZ ;  /* 0x000000060706723e */ /* 0x000fe400048070ff */
[----:B------:R-:W-:Y:S02]  /*2490*/  F2FP.SATFINITE.E4M3.F32.PACK_AB_MERGE_C R10, R11, R10, RZ ;  /* 0x0000000a0b0a723e */ /* 0x000fe400048070ff */
[----:B------:R-:W-:Y:S02]  /*24a0*/  F2FP.SATFINITE.E4M3.F32.PACK_AB_MERGE_C R14, R15, R14, RZ ;  /* 0x0000000e0f0e723e */ /* 0x000fe400048070ff */
[----:B------:R-:W-:Y:S02]  /*24b0*/  F2FP.SATFINITE.E4M3.F32.PACK_AB_MERGE_C R18, R19, R18, RZ ;  /* 0x000000121312723e */ /* 0x000fe400048070ff */
[----:B------:R-:W-:-:S02]  /*24c0*/  F2FP.SATFINITE.E4M3.F32.PACK_AB_MERGE_C R4, R5, R4, R6 ;  /* 0x000000040504723e */ /* 0x000fc40004807006 */
[----:B------:R-:W-:Y:S02]  /*24d0*/  F2FP.SATFINITE.E4M3.F32.PACK_AB_MERGE_C R5, R9, R8, R10 ;  /* 0x000000080905723e */ /* 0x000fe4000480700a */
[----:B------:R-:W-:Y:S02]  /*24e0*/  F2FP.SATFINITE.E4M3.F32.PACK_AB_MERGE_C R6, R13, R12, R14 ;  /* 0x0000000c0d06723e */ /* 0x000fe4000480700e */
[----:B------:R-:W-:-:S05]  /*24f0*/  F2FP.SATFINITE.E4M3.F32.PACK_AB_MERGE_C R7, R17, R16, R18 ;  /* 0x000000101107723e */ /* 0x000fca0004807012 */
[----:B--2---:R2:W-:Y:S01]  /*2500*/  STS.128 [R0], R4 ;  /* 0x0000000400007388 */ /* 0x0045e20000000c00 */
[----:B------:R3:W-:Y:S06]  /*2510*/  MEMBAR.ALL.CTA ;  /* 0x0000000000007992 */ /* 0x0007ec0000008000 */
[----:B---3--:R-:W3:Y:S02]  /*2520*/  FENCE.VIEW.ASYNC.S ;  /* 0x00000000000073c6 */ /* 0x008ee40000000000 */
[----:B---3--:R-:W-:Y:S06]  /*2530*/  BAR.SYNC.DEFER_BLOCKING 0x0 ;  /* 0x0000000000007b1d */ /* 0x008fec0000010000 */
[----:B------:R2:W-:Y:S01]  /*2540*/  @UP1 UTMASTG.2D [UR8], [UR20] ;  /* 0x00000008140013b5 */ /* 0x0005e20008008000 */
[----:B------:R0:W-:Y:S01]  /*2550*/  UTMACMDFLUSH ;  /* 0x00000000000079b7 */ /* 0x0001e20000000000 */
[----:B------:R-:W-:-:S04]  /*2560*/  DEPBAR.LE SB0, 0x0 ;  /* 0x000080000000791a */ /* 0x000fc80000000000 */
[----:B------:R-:W-:Y:S08]  /*2570*/  BAR.SYNC.DEFER_BLOCKING 0x0 ;  /* 0x0000000000007b1d */ /* 0x000ff00000010000 */
[----:B------:R-:W-:Y:S06]  /*2580*/  BAR.SYNC.DEFER_BLOCKING 0x0 ;  /* 0x0000000000007b1d */ /* 0x000fec0000010000 */
[----:B--2---:R-:W-:Y:S05]  /*2590*/  @P2 BRA `(.L_x_76) ;  /* 0x0000000000a02947 */ /* 0x004fea0003800000 */
[----:B------:R-:W2:Y:S01]  /*25a0*/  S2UR UR5, SR_CgaCtaId ;  /* 0x00000000000579c3 */ /* 0x000ea20000008800 */
[----:B------:R-:W-:Y:S01]  /*25b0*/  NOP ;  /* 0x0000000000007918 */ /* 0x000fe20000000000 */
[----:B------:R-:W-:Y:S01]  /*25c0*/  UMOV UR4, 0x50 ;  /* 0x0000005000047882 */ /* 0x000fe20000000000 */
[----:B------:R-:W-:Y:S02]  /*25d0*/  IMAD.U32 R0, RZ, RZ, UR23 ;  /* 0x00000017ff007e24 */ /* 0x000fe4000f8e00ff */
[----:B------:R-:W-:Y:S02]  /*25e0*/  IMAD.MOV.U32 R3, RZ, RZ, 0x3 ;  /* 0x00000003ff037424 */ /* 0x000fe400078e00ff */
[----:B------:R-:W-:Y:S01]  /*25f0*/  IMAD.MOV.U32 R7, RZ, RZ, 0x1 ;  /* 0x00000001ff077424 */ /* 0x000fe200078e00ff */
[----:B------:R-:W-:-:S04]  /*2600*/  LOP3.LUT R0, R0, 0xffff, RZ, 0xc0, !PT ;  /* 0x0000ffff00007812 */ /* 0x000fc800078ec0ff */
[----:B------:R-:W-:-:S05]  /*2610*/  SHF.R.U32.HI R0, RZ, 0x5, R0 ;  /* 0x00000005ff007819 */ /* 0x000fca0000011600 */
[----:B------:R-:W-:Y:S01]  /*2620*/  VIADD R2, R0, 0x10 ;  /* 0x0000001000027836 */ /* 0x000fe20000000000 */
[----:B------:R-:W-:Y:S01]  /*2630*/  SHF.L.U32 R0, R3, R0, RZ ;  /* 0x0000000003007219 */ /* 0x000fe200000006ff */
[----:B--2---:R-:W-:-:S03]  /*2640*/  ULEA UR6, UR5, UR4, 0x18 ;  /* 0x0000000405067291 */ /* 0x004fc6000f8ec0ff */
[----:B------:R-:W-:-:S04]  /*2650*/  SHF.L.U32 R3, R7, R2, RZ ;  /* 0x0000000207037219 */ /* 0x000fc800000006ff */
[----:B------:R-:W-:Y:S02]  /*2660*/  LOP3.LUT R0, R3, R0, RZ, 0xfc, !PT ;  /* 0x0000000003007212 */ /* 0x000fe400078efcff */
[----:B------:R-:W2:Y:S02]  /*2670*/  LDS R5, [UR6] ;  /* 0x00000006ff057984 */ /* 0x000ea40008000800 */
[C---:B------:R-:W-:Y:S02]  /*2680*/  LOP3.LUT R2, R0.reuse, 0xffff, RZ, 0xc0, !PT ;  /* 0x0000ffff00027812 */ /* 0x040fe400078ec0ff */
[----:B--2---:R-:W-:-:S04]  /*2690*/  LOP3.LUT R3, R0, 0xffff, R5, 0x80, !PT ;  /* 0x0000ffff00037812 */ /* 0x004fc800078e8005 */
[----:B------:R-:W-:-:S13]  /*26a0*/  ISETP.NE.AND P0, PT, R3, R2, PT ;  /* 0x000000020300720c */ /* 0x000fda0003f05270 */
[----:B------:R-:W-:Y:S05]  /*26b0*/  @P0 BRA `(.L_x_77) ;  /* 0x0000000000500947 */ /* 0x000fea0003800000 */
[----:B------:R-:W-:Y:S02]  /*26c0*/  SHF.R.U32.HI R5, RZ, 0x10, R5 ;  /* 0x00000010ff057819 */ /* 0x000fe40000011605 */
[----:B------:R-:W-:-:S04]  /*26d0*/  SHF.R.U32.HI R2, RZ, 0x10, R0 ;  /* 0x00000010ff027819 */ /* 0x000fc80000011600 */
[----:B------:R-:W-:-:S04]  /*26e0*/  LOP3.LUT R5, R5, R2, RZ, 0xc0, !PT ;  /* 0x0000000205057212 */ /* 0x000fc800078ec0ff */
[----:B------:R-:W-:-:S13]  /*26f0*/  ISETP.NE.AND P0, PT, R5, R2, PT ;  /* 0x000000020500720c */ /* 0x000fda0003f05270 */
[----:B------:R-:W-:Y:S05]  /*2700*/  @P0 BRA `(.L_x_78) ;  /* 0x0000000000300947 */ /* 0x000fea0003800000 */
[----:B------:R-:W-:Y:S01]  /*2710*/  R2UR UR4, R0 ;  /* 0x00000000000472ca */ /* 0x000fe200000e0000 */
[----:B------:R-:W-:Y:S01]  /*2720*/  VOTEU.ANY UR5, UPT, PT ;  /* 0x0000000000057886 */ /* 0x000fe200038e0100 */
[----:B------:R-:W2:Y:S01]  /*2730*/  S2R R0, SR_LANEID ;  /* 0x0000000000007919 */ /* 0x000ea20000000000 */
[----:B------:R-:W-:-:S10]  /*2740*/  UFLO.U32 UR5, UR5 ;  /* 0x00000005000572bd */ /* 0x000fd400080e0000 */
[----:B------:R-:W-:-:S06]  /*2750*/  ULOP3.LUT UR4, URZ, UR4, URZ, 0x33, !UPT ;  /* 0x00000004ff047292 */ /* 0x000fcc000f8e33ff */
[----:B------:R-:W-:-:S04]  /*2760*/  IMAD.U32 R2, RZ, RZ, UR4 ;  /* 0x00000004ff027e24 */ /* 0x000fc8000f8e00ff */
[----:B------:R-:W3:Y:S02]  /*2770*/  REDUX UR7, R2 ;  /* 0x00000000020773c4 */ /* 0x000ee40000000000 */
[----:B------:R4:W-:Y:S01]  /*2780*/  UTCATOMSWS.AND URZ, UR4 ;  /* 0x0000000400ff79e3 */ /* 0x0009e20008000000 */
[----:B--2---:R-:W-:Y:S01]  /*2790*/  ISETP.EQ.U32.AND P0, PT, R0, UR5, PT ;  /* 0x0000000500007c0c */ /* 0x004fe2000bf02070 */
[----:B---3--:R-:W-:-:S12]  /*27a0*/  IMAD.U32 R0, RZ, RZ, UR7 ;  /* 0x00000007ff007e24 */ /* 0x008fd8000f8e00ff */
[----:B------:R4:W-:Y:S01]  /*27b0*/  @P0 ATOMS.AND RZ, [UR6], R0 ;  /* 0x00000000ffff098c */ /* 0x0009e2000a800006 */
[----:B------:R-:W-:Y:S05]  /*27c0*/  BRA `(.L_x_76) ;  /* 0x0000000000147947 */ /* 0x000fea0003800000 */
.L_x_78:
[----:B------:R-:W-:-:S07]  /*27d0*/  MOV R2, 0x27f0 ;  /* 0x000027f000027802 */ /* 0x000fce0000000f00 */
[----:B-1----:R-:W-:Y:S05]  /*27e0*/  CALL.REL.NOINC `($__internal_0_$__cuda_sm10x_tcgen05_guardrail_trap_col_being_dealloced_not_returned_by_alloc) ;  /* 0x0000000000447944 */ /* 0x002fea0003c00000 */
[----:B------:R-:W-:Y:S05]  /*27f0*/  BRA `(.L_x_76) ;  /* 0x0000000000087947 */ /* 0x000fea0003800000 */
.L_x_77:
[----:B------:R-:W-:-:S07]  /*2800*/  MOV R2, 0x2820 ;  /* 0x0000282000027802 */ /* 0x000fce0000000f00 */
[----:B-1----:R-:W-:Y:S05]  /*2810*/  CALL.REL.NOINC `($__internal_2_$__cuda_sm10x_tcgen05_guardrail_trap_unallocated_columns_being_dealloced) ;  /* 0x0000000000507944 */ /* 0x002fea0003c00000 */
.L_x_76:
[----:B------:R-:W-:Y:S01]  /*2820*/  NOP ;  /* 0x0000000000007918 */ /* 0x000fe20000000000 */
[----:B----4-:R-:W-:Y:S05]  /*2830*/  EXIT ;  /* 0x000000000000794d */ /* 0x010fea0003800000 */
.L_x_61:
[----:B------:R-:W2:Y:S02]  /*2840*/  SYNCS.PHASECHK.TRANS64.TRYWAIT P0, [UR8+0x4000], RZ ;  /* 0x004000ffff0075a7 */ /* 0x000ea40008001108 */
[----:B--2---:R-:W-:Y:S05]  /*2850*/  @!P0 BRA `(.L_x_61) ;  /* 0xfffffffc00f88947 */ /* 0x004fea000383ffff */
[----:B------:R-:W-:Y:S05]  /*2860*/  BRA `(.L_x_79) ;  /* 0xfffffff000e47947 */ /* 0x000fea000383ffff */
.L_x_63:
[----:B------:R-:W2:Y:S02]  /*2870*/  SYNCS.PHASECHK.TRANS64.TRYWAIT P1, [UR8+0x4020], RZ ;  /* 0x004020ffff0075a7 */ /* 0x000ea40008021108 */
[----:B--2---:R-:W-:Y:S05]  /*2880*/  @!P1 BRA `(.L_x_63) ;  /* 0xfffffffc00f89947 */ /* 0x004fea000383ffff */
[----:B------:R-:W-:Y:S05]  /*2890*/  BRA `(.L_x_80) ;  /* 0xfffffff400347947 */ /* 0x000fea000383ffff */
.L_x_64:
[----:B------:R-:W3:Y:S02]  /*28a0*/  SYNCS.PHASECHK.TRANS64.TRYWAIT P0, [UR9+0x4000], R2 ;  /* 0x00400002ff0075a7 */ /* 0x000ee40008001109 */
[----:B---3--:R-:W-:Y:S05]  /*28b0*/  @!P0 BRA `(.L_x_64) ;  /* 0xfffffffc00f88947 */ /* 0x008fea000383ffff */
[----:B------:R-:W-:Y:S05]  /*28c0*/  BRA `(.L_x_81) ;  /* 0xfffffff400b07947 */ /* 0x000fea000383ffff */
.L_x_66:
[----:B------:R-:W3:Y:S02]  /*28d0*/  SYNCS.PHASECHK.TRANS64.TRYWAIT P0, [UR9+0x4020], R2 ;  /* 0x00402002ff0075a7 */ /* 0x000ee40008001109 */
[----:B---3--:R-:W-:Y:S05]  /*28e0*/  @!P0 BRA `(.L_x_66) ;  /* 0xfffffffc00f88947 */ /* 0x008fea000383ffff */
[----:B------:R-:W-:Y:S05]  /*28f0*/  BRA `(.L_x_82) ;  /* 0xfffffff400fc7947 */ /* 0x000fea000383ffff */
        .weak           $__internal_0_$__cuda_sm10x_tcgen05_guardrail_trap_col_being_dealloced_not_returned_by_alloc
        .type           $__internal_0_$__cuda_sm10x_tcgen05_guardrail_trap_col_being_dealloced_not_returned_by_alloc,@function
        .size           $__internal_0_$__cuda_sm10x_tcgen05_guardrail_trap_col_being_dealloced_not_returned_by_alloc,($__internal_1_$__cuda_sm10x_tcgen05_guardrail_trap_phase_invalid_during_alloc - $__internal_0_$__cuda_sm10x_tcgen05_guardrail_trap_col_being_dealloced_not_returned_by_alloc)
$__internal_0_$__cuda_sm10x_tcgen05_guardrail_trap_col_being_dealloced_not_returned_by_alloc:
[----:B------:R-:W-:Y:S05]  /*2900*/  BPT.TRAP 0x1 ;  /* 0x000000040000795c */ /* 0x000fea0000300000 */
[----:B------:R-:W-:-:S04]  /*2910*/  IMAD.MOV.U32 R3, RZ, RZ, 0x0 ;  /* 0x00000000ff037424 */ /* 0x000fc800078e00ff */
[----:B------:R-:W-:Y:S05]  /*2920*/  RET.REL.NODEC R2 `(gluon_tcgen05) ;  /* 0xffffffd402b47950 */ /* 0x000fea0003c3ffff */
        .weak           $__internal_1_$__cuda_sm10x_tcgen05_guardrail_trap_phase_invalid_during_alloc
        .type           $__internal_1_$__cuda_sm10x_tcgen05_guardrail_trap_phase_invalid_during_alloc,@function
        .size           $__internal_1_$__cuda_sm10x_tcgen05_guardrail_trap_phase_invalid_during_alloc,($__internal_2_$__cuda_sm10x_tcgen05_guardrail_trap_unallocated_columns_being_dealloced - $__internal_1_$__cuda_sm10x_tcgen05_guardrail_trap_phase_invalid_during_alloc)
$__internal_1_$__cuda_sm10x_tcgen05_guardrail_trap_phase_invalid_during_alloc:
[----:B------:R-:W-:Y:S05]  /*2930*/  BPT.TRAP 0x1 ;  /* 0x000000040000795c */ /* 0x000fea0000300000 */
[----:B------:R-:W-:-:S04]  /*2940*/  IMAD.MOV.U32 R3, RZ, RZ, 0x0 ;  /* 0x00000000ff037424 */ /* 0x000fc800078e00ff */
[----:B------:R-:W-:Y:S05]  /*2950*/  RET.REL.NODEC R2 `(gluon_tcgen05) ;  /* 0xffffffd402a87950 */ /* 0x000fea0003c3ffff */
        .weak           $__internal_2_$__cuda_sm10x_tcgen05_guardrail_trap_unallocated_columns_being_dealloced
        .type           $__internal_2_$__cuda_sm10x_tcgen05_guardrail_trap_unallocated_columns_being_dealloced,@function
        .size           $__internal_2_$__cuda_sm10x_tcgen05_guardrail_trap_unallocated_columns_being_dealloced,(.L_x_86 - $__internal_2_$__cuda_sm10x_tcgen05_guardrail_trap_unallocated_columns_being_dealloced)
$__internal_2_$__cuda_sm10x_tcgen05_guardrail_trap_unallocated_columns_being_dealloced:
[----:B------:R-:W-:Y:S05]  /*2960*/  BPT.TRAP 0x1 ;  /* 0x000000040000795c */ /* 0x000fea0000300000 */
[----:B------:R-:W-:-:S04]  /*2970*/  IMAD.MOV.U32 R3, RZ, RZ, 0x0 ;  /* 0x00000000ff037424 */ /* 0x000fc800078e00ff */
[----:B------:R-:W-:Y:S05]  /*2980*/  RET.REL.NODEC R2 `(gluon_tcgen05) ;  /* 0xffffffd4029c7950 */ /* 0x000fea0003c3ffff */
.L_x_83:
[----:B------:R-:W-:-:S00]  /*2990*/  BRA `(.L_x_83) ;  /* 0xfffffffc00fc7947 */ /* 0x000fc0000383ffff */
[----:B------:R-:W-:-:S00]  /*29a0*/  NOP ;  /* 0x0000000000007918 */ /* 0x000fc00000000000 */
        /* <DEDUP_REMOVED lines=13> */
.L_x_86:


//--------------------- .nv.shared.gluon_tcgen05  --------------------------
	.section	.nv.shared.gluon_tcgen05,"aw",@nobits
	.sectionflags	@""
	.align	16
	.zero		1024


//--------------------- .nv.shared.reserved.0     --------------------------
	.section	.nv.shared.reserved.0,"aw",@nobits
	.align	8
	.weak		__nv_reservedSMEM_offset_0_alias
	.size		__nv_reservedSMEM_offset_0_alias, 0, 64
	.other		__nv_reservedSMEM_offset_0_alias,@"STO_CUDA_RESERVED_SHARED STV_DEFAULT"
__nv_reservedSMEM_offset_0_alias:
	.zero		0
.nv.shared.reserved.0:
	.zero		64
	.weak		__nv_reservedSMEM_allocation_phase
	.type		__nv_reservedSMEM_allocation_phase,@object
	.size		__nv_reservedSMEM_allocation_phase,(.L_0 - __nv_reservedSMEM_allocation_phase)
__nv_reservedSMEM_allocation_phase:
	.zero		1
.L_0:
	.zero		7
	.weak		__nv_reservedSMEM_devtool_atexit_pc
	.type		__nv_reservedSMEM_devtool_atexit_pc,@object
	.size		__nv_reservedSMEM_devtool_atexit_pc,(__nv_reservedSMEM_allocation_mask - __nv_reservedSMEM_devtool_atexit_pc)
__nv_reservedSMEM_devtool_atexit_pc:
	.zero		8
	.weak		__nv_reservedSMEM_allocation_mask
	.type		__nv_reservedSMEM_allocation_mask,@object
	.size		__nv_reservedSMEM_allocation_mask,(.L_2 - __nv_reservedSMEM_allocation_mask)
__nv_reservedSMEM_allocation_mask:
	.zero		4
.L_2:


//--------------------- .nv.constant0.gluon_tcgen05 --------------------------
	.section	.nv.constant0.gluon_tcgen05,"a",@progbits
	.sectionflags	@""
	.align	4
.nv.constant0.gluon_tcgen05:
	.zero		976


//--------------------- SYMBOLS --------------------------

	.type		.nv.reservedSmem.offset0,@object
	.size		.nv.reservedSmem.offset0,0x4
	.type		.nv.reservedSmem.cap,@object
	.size		.nv.reservedSmem.cap,0x4
